//
// Generated by NVIDIA NVVM Compiler
//
// Compiler Build ID: CL-36424714
// Cuda compilation tools, release 13.0, V13.0.88
// Based on NVVM 20.0.0
//

.version 9.0
.target sm_100
.address_size 64

	// .globl	distance
.extern .func  (.param .b32 func_retval0) vprintf
(
	.param .b64 vprintf_param_0,
	.param .b64 vprintf_param_1
)
;
// _ZZ8distanceE3tab has been demoted
.global .align 1 .b8 $str[10] = {114, 101, 100, 117, 99, 105, 110, 103, 10};
.global .align 1 .b8 $str$1[60] = {110, 101, 117, 114, 111, 110, 37, 100, 58, 32, 97, 116, 32, 105, 110, 100, 101, 120, 37, 100, 44, 32, 116, 104, 105, 115, 95, 110, 101, 117, 114, 111, 110, 91, 37, 100, 93, 61, 37, 102, 44, 32, 116, 104, 105, 115, 95, 116, 101, 120, 116, 91, 37, 100, 93, 61, 37, 100, 10};
.global .align 1 .b8 $str$2[28] = {100, 105, 115, 116, 97, 110, 99, 101, 32, 111, 102, 32, 110, 101, 117, 114, 111, 110, 37, 100, 32, 105, 115, 32, 37, 102, 10};

.visible .entry distance(
	.param .u32 distance_param_0,
	.param .u64 .ptr .align 1 distance_param_1,
	.param .u64 .ptr .align 1 distance_param_2,
	.param .u32 distance_param_3,
	.param .u64 .ptr .align 1 distance_param_4
)
{
	.local .align 16 .b8 	__local_depot0[32];
	.reg .b64 	%SP;
	.reg .b64 	%SPL;
	.reg .pred 	%p<15>;
	.reg .b32 	%r<66>;
	.reg .b32 	%f<75>;
	.reg .b64 	%rd<61>;
	.reg .b64 	%fd<10>;
	// demoted variable
	.shared .align 4 .b8 _ZZ8distanceE3tab[128];
	mov.u64 	%SPL, __local_depot0;
	cvta.local.u64 	%SP, %SPL;
	ld.param.u32 	%r11, [distance_param_0];
	ld.param.u64 	%rd5, [distance_param_1];
	ld.param.u64 	%rd6, [distance_param_2];
	ld.param.u32 	%r12, [distance_param_3];
	ld.param.u64 	%rd4, [distance_param_4];
	cvta.to.global.u64 	%rd7, %rd6;
	cvta.to.global.u64 	%rd8, %rd5;
	add.u64 	%rd9, %SP, 0;
	add.u64 	%rd1, %SPL, 0;
	mov.u32 	%r1, %tid.x;
	mov.u32 	%r2, %ctaid.x;
	mul.lo.s32 	%r13, %r11, %r2;
	cvt.u64.u32 	%rd10, %r13;
	mul.lo.s32 	%r14, %r12, %r11;
	cvt.s64.s32 	%rd11, %r14;
	shl.b32 	%r15, %r1, 2;
	mov.u32 	%r16, _ZZ8distanceE3tab;
	add.s32 	%r3, %r16, %r15;
	mov.b32 	%r17, 0;
	st.shared.u32 	[%r3], %r17;
	setp.ge.s32 	%p1, %r1, %r11;
	cvt.u64.u32 	%rd12, %r1;
	add.s64 	%rd13, %rd12, %rd10;
	shl.b64 	%rd14, %rd13, 2;
	add.s64 	%rd2, %rd8, %rd14;
	add.s64 	%rd15, %rd12, %rd11;
	shl.b64 	%rd16, %rd15, 2;
	add.s64 	%rd3, %rd7, %rd16;
	@%p1 bra 	$L__BB0_2;
	ld.global.f32 	%f16, [%rd2];
	cvt.f64.f32 	%fd1, %f16;
	ld.global.u32 	%r18, [%rd3];
	st.local.v2.u32 	[%rd1], {%r2, %r1};
	st.local.u32 	[%rd1+8], %r1;
	st.local.f64 	[%rd1+16], %fd1;
	st.local.v2.u32 	[%rd1+24], {%r1, %r18};
	mov.u64 	%rd17, $str$1;
	cvta.global.u64 	%rd18, %rd17;
	{ // callseq 0, 0
	.param .b64 param0;
	st.param.b64 	[param0], %rd18;
	.param .b64 param1;
	st.param.b64 	[param1], %rd9;
	.param .b32 retval0;
	call.uni (retval0), 
	vprintf, 
	(
	param0, 
	param1
	);
	ld.param.b32 	%r19, [retval0];
	} // callseq 0
	ld.global.f32 	%f17, [%rd2];
	ld.global.u32 	%r21, [%rd3];
	cvt.rn.f32.s32 	%f18, %r21;
	sub.f32 	%f19, %f17, %f18;
	ld.shared.f32 	%f20, [%r3];
	fma.rn.f32 	%f21, %f19, %f19, %f20;
	st.shared.f32 	[%r3], %f21;
$L__BB0_2:
	add.s32 	%r4, %r1, 32;
	setp.ge.s32 	%p2, %r4, %r11;
	@%p2 bra 	$L__BB0_4;
	mov.u64 	%rd20, $str;
	cvta.global.u64 	%rd21, %rd20;
	{ // callseq 1, 0
	.param .b64 param0;
	st.param.b64 	[param0], %rd21;
	.param .b64 param1;
	st.param.b64 	[param1], 0;
	.param .b32 retval0;
	call.uni (retval0), 
	vprintf, 
	(
	param0, 
	param1
	);
	ld.param.b32 	%r22, [retval0];
	} // callseq 1
	ld.global.f32 	%f22, [%rd2+128];
	cvt.f64.f32 	%fd2, %f22;
	ld.global.u32 	%r24, [%rd3+128];
	st.local.v2.u32 	[%rd1], {%r2, %r4};
	st.local.u32 	[%rd1+8], %r4;
	st.local.f64 	[%rd1+16], %fd2;
	st.local.v2.u32 	[%rd1+24], {%r4, %r24};
	mov.u64 	%rd22, $str$1;
	cvta.global.u64 	%rd23, %rd22;
	{ // callseq 2, 0
	.param .b64 param0;
	st.param.b64 	[param0], %rd23;
	.param .b64 param1;
	st.param.b64 	[param1], %rd9;
	.param .b32 retval0;
	call.uni (retval0), 
	vprintf, 
	(
	param0, 
	param1
	);
	ld.param.b32 	%r25, [retval0];
	} // callseq 2
	ld.global.f32 	%f23, [%rd2+128];
	ld.global.u32 	%r27, [%rd3+128];
	cvt.rn.f32.s32 	%f24, %r27;
	sub.f32 	%f25, %f23, %f24;
	ld.shared.f32 	%f26, [%r3];
	fma.rn.f32 	%f27, %f25, %f25, %f26;
	st.shared.f32 	[%r3], %f27;
$L__BB0_4:
	add.s32 	%r5, %r1, 64;
	setp.ge.s32 	%p3, %r5, %r11;
	@%p3 bra 	$L__BB0_6;
	mov.u64 	%rd25, $str;
	cvta.global.u64 	%rd26, %rd25;
	{ // callseq 3, 0
	.param .b64 param0;
	st.param.b64 	[param0], %rd26;
	.param .b64 param1;
	st.param.b64 	[param1], 0;
	.param .b32 retval0;
	call.uni (retval0), 
	vprintf, 
	(
	param0, 
	param1
	);
	ld.param.b32 	%r28, [retval0];
	} // callseq 3
	ld.global.f32 	%f28, [%rd2+256];
	cvt.f64.f32 	%fd3, %f28;
	ld.global.u32 	%r30, [%rd3+256];
	st.local.v2.u32 	[%rd1], {%r2, %r5};
	st.local.u32 	[%rd1+8], %r5;
	st.local.f64 	[%rd1+16], %fd3;
	st.local.v2.u32 	[%rd1+24], {%r5, %r30};
	mov.u64 	%rd27, $str$1;
	cvta.global.u64 	%rd28, %rd27;
	{ // callseq 4, 0
	.param .b64 param0;
	st.param.b64 	[param0], %rd28;
	.param .b64 param1;
	st.param.b64 	[param1], %rd9;
	.param .b32 retval0;
	call.uni (retval0), 
	vprintf, 
	(
	param0, 
	param1
	);
	ld.param.b32 	%r31, [retval0];
	} // callseq 4
	ld.global.f32 	%f29, [%rd2+256];
	ld.global.u32 	%r33, [%rd3+256];
	cvt.rn.f32.s32 	%f30, %r33;
	sub.f32 	%f31, %f29, %f30;
	ld.shared.f32 	%f32, [%r3];
	fma.rn.f32 	%f33, %f31, %f31, %f32;
	st.shared.f32 	[%r3], %f33;
$L__BB0_6:
	add.s32 	%r6, %r1, 96;
	setp.ge.s32 	%p4, %r6, %r11;
	@%p4 bra 	$L__BB0_8;
	mov.u64 	%rd30, $str;
	cvta.global.u64 	%rd31, %rd30;
	{ // callseq 5, 0
	.param .b64 param0;
	st.param.b64 	[param0], %rd31;
	.param .b64 param1;
	st.param.b64 	[param1], 0;
	.param .b32 retval0;
	call.uni (retval0), 
	vprintf, 
	(
	param0, 
	param1
	);
	ld.param.b32 	%r34, [retval0];
	} // callseq 5
	ld.global.f32 	%f34, [%rd2+384];
	cvt.f64.f32 	%fd4, %f34;
	ld.global.u32 	%r36, [%rd3+384];
	st.local.v2.u32 	[%rd1], {%r2, %r6};
	st.local.u32 	[%rd1+8], %r6;
	st.local.f64 	[%rd1+16], %fd4;
	st.local.v2.u32 	[%rd1+24], {%r6, %r36};
	mov.u64 	%rd32, $str$1;
	cvta.global.u64 	%rd33, %rd32;
	{ // callseq 6, 0
	.param .b64 param0;
	st.param.b64 	[param0], %rd33;
	.param .b64 param1;
	st.param.b64 	[param1], %rd9;
	.param .b32 retval0;
	call.uni (retval0), 
	vprintf, 
	(
	param0, 
	param1
	);
	ld.param.b32 	%r37, [retval0];
	} // callseq 6
	ld.global.f32 	%f35, [%rd2+384];
	ld.global.u32 	%r39, [%rd3+384];
	cvt.rn.f32.s32 	%f36, %r39;
	sub.f32 	%f37, %f35, %f36;
	ld.shared.f32 	%f38, [%r3];
	fma.rn.f32 	%f39, %f37, %f37, %f38;
	st.shared.f32 	[%r3], %f39;
$L__BB0_8:
	add.s32 	%r7, %r1, 128;
	setp.ge.s32 	%p5, %r7, %r11;
	@%p5 bra 	$L__BB0_10;
	mov.u64 	%rd35, $str;
	cvta.global.u64 	%rd36, %rd35;
	{ // callseq 7, 0
	.param .b64 param0;
	st.param.b64 	[param0], %rd36;
	.param .b64 param1;
	st.param.b64 	[param1], 0;
	.param .b32 retval0;
	call.uni (retval0), 
	vprintf, 
	(
	param0, 
	param1
	);
	ld.param.b32 	%r40, [retval0];
	} // callseq 7
	ld.global.f32 	%f40, [%rd2+512];
	cvt.f64.f32 	%fd5, %f40;
	ld.global.u32 	%r42, [%rd3+512];
	st.local.v2.u32 	[%rd1], {%r2, %r7};
	st.local.u32 	[%rd1+8], %r7;
	st.local.f64 	[%rd1+16], %fd5;
	st.local.v2.u32 	[%rd1+24], {%r7, %r42};
	mov.u64 	%rd37, $str$1;
	cvta.global.u64 	%rd38, %rd37;
	{ // callseq 8, 0
	.param .b64 param0;
	st.param.b64 	[param0], %rd38;
	.param .b64 param1;
	st.param.b64 	[param1], %rd9;
	.param .b32 retval0;
	call.uni (retval0), 
	vprintf, 
	(
	param0, 
	param1
	);
	ld.param.b32 	%r43, [retval0];
	} // callseq 8
	ld.global.f32 	%f41, [%rd2+512];
	ld.global.u32 	%r45, [%rd3+512];
	cvt.rn.f32.s32 	%f42, %r45;
	sub.f32 	%f43, %f41, %f42;
	ld.shared.f32 	%f44, [%r3];
	fma.rn.f32 	%f45, %f43, %f43, %f44;
	st.shared.f32 	[%r3], %f45;
$L__BB0_10:
	add.s32 	%r8, %r1, 160;
	setp.ge.s32 	%p6, %r8, %r11;
	@%p6 bra 	$L__BB0_12;
	mov.u64 	%rd40, $str;
	cvta.global.u64 	%rd41, %rd40;
	{ // callseq 9, 0
	.param .b64 param0;
	st.param.b64 	[param0], %rd41;
	.param .b64 param1;
	st.param.b64 	[param1], 0;
	.param .b32 retval0;
	call.uni (retval0), 
	vprintf, 
	(
	param0, 
	param1
	);
	ld.param.b32 	%r46, [retval0];
	} // callseq 9
	ld.global.f32 	%f46, [%rd2+640];
	cvt.f64.f32 	%fd6, %f46;
	ld.global.u32 	%r48, [%rd3+640];
	st.local.v2.u32 	[%rd1], {%r2, %r8};
	st.local.u32 	[%rd1+8], %r8;
	st.local.f64 	[%rd1+16], %fd6;
	st.local.v2.u32 	[%rd1+24], {%r8, %r48};
	mov.u64 	%rd42, $str$1;
	cvta.global.u64 	%rd43, %rd42;
	{ // callseq 10, 0
	.param .b64 param0;
	st.param.b64 	[param0], %rd43;
	.param .b64 param1;
	st.param.b64 	[param1], %rd9;
	.param .b32 retval0;
	call.uni (retval0), 
	vprintf, 
	(
	param0, 
	param1
	);
	ld.param.b32 	%r49, [retval0];
	} // callseq 10
	ld.global.f32 	%f47, [%rd2+640];
	ld.global.u32 	%r51, [%rd3+640];
	cvt.rn.f32.s32 	%f48, %r51;
	sub.f32 	%f49, %f47, %f48;
	ld.shared.f32 	%f50, [%r3];
	fma.rn.f32 	%f51, %f49, %f49, %f50;
	st.shared.f32 	[%r3], %f51;
$L__BB0_12:
	add.s32 	%r9, %r1, 192;
	setp.ge.s32 	%p7, %r9, %r11;
	@%p7 bra 	$L__BB0_14;
	mov.u64 	%rd45, $str;
	cvta.global.u64 	%rd46, %rd45;
	{ // callseq 11, 0
	.param .b64 param0;
	st.param.b64 	[param0], %rd46;
	.param .b64 param1;
	st.param.b64 	[param1], 0;
	.param .b32 retval0;
	call.uni (retval0), 
	vprintf, 
	(
	param0, 
	param1
	);
	ld.param.b32 	%r52, [retval0];
	} // callseq 11
	ld.global.f32 	%f52, [%rd2+768];
	cvt.f64.f32 	%fd7, %f52;
	ld.global.u32 	%r54, [%rd3+768];
	st.local.v2.u32 	[%rd1], {%r2, %r9};
	st.local.u32 	[%rd1+8], %r9;
	st.local.f64 	[%rd1+16], %fd7;
	st.local.v2.u32 	[%rd1+24], {%r9, %r54};
	mov.u64 	%rd47, $str$1;
	cvta.global.u64 	%rd48, %rd47;
	{ // callseq 12, 0
	.param .b64 param0;
	st.param.b64 	[param0], %rd48;
	.param .b64 param1;
	st.param.b64 	[param1], %rd9;
	.param .b32 retval0;
	call.uni (retval0), 
	vprintf, 
	(
	param0, 
	param1
	);
	ld.param.b32 	%r55, [retval0];
	} // callseq 12
	ld.global.f32 	%f53, [%rd2+768];
	ld.global.u32 	%r57, [%rd3+768];
	cvt.rn.f32.s32 	%f54, %r57;
	sub.f32 	%f55, %f53, %f54;
	ld.shared.f32 	%f56, [%r3];
	fma.rn.f32 	%f57, %f55, %f55, %f56;
	st.shared.f32 	[%r3], %f57;
$L__BB0_14:
	add.s32 	%r10, %r1, 224;
	setp.ge.s32 	%p8, %r10, %r11;
	@%p8 bra 	$L__BB0_16;
	mov.u64 	%rd50, $str;
	cvta.global.u64 	%rd51, %rd50;
	{ // callseq 13, 0
	.param .b64 param0;
	st.param.b64 	[param0], %rd51;
	.param .b64 param1;
	st.param.b64 	[param1], 0;
	.param .b32 retval0;
	call.uni (retval0), 
	vprintf, 
	(
	param0, 
	param1
	);
	ld.param.b32 	%r58, [retval0];
	} // callseq 13
	ld.global.f32 	%f58, [%rd2+896];
	cvt.f64.f32 	%fd8, %f58;
	ld.global.u32 	%r60, [%rd3+896];
	st.local.v2.u32 	[%rd1], {%r2, %r10};
	st.local.u32 	[%rd1+8], %r10;
	st.local.f64 	[%rd1+16], %fd8;
	st.local.v2.u32 	[%rd1+24], {%r10, %r60};
	mov.u64 	%rd52, $str$1;
	cvta.global.u64 	%rd53, %rd52;
	{ // callseq 14, 0
	.param .b64 param0;
	st.param.b64 	[param0], %rd53;
	.param .b64 param1;
	st.param.b64 	[param1], %rd9;
	.param .b32 retval0;
	call.uni (retval0), 
	vprintf, 
	(
	param0, 
	param1
	);
	ld.param.b32 	%r61, [retval0];
	} // callseq 14
	ld.global.f32 	%f59, [%rd2+896];
	ld.global.u32 	%r63, [%rd3+896];
	cvt.rn.f32.s32 	%f60, %r63;
	sub.f32 	%f61, %f59, %f60;
	ld.shared.f32 	%f62, [%r3];
	fma.rn.f32 	%f63, %f61, %f61, %f62;
	st.shared.f32 	[%r3], %f63;
$L__BB0_16:
	bar.sync 	0;
	ld.shared.f32 	%f70, [%r3];
	setp.gt.u32 	%p9, %r1, 30;
	@%p9 bra 	$L__BB0_18;
	ld.shared.f32 	%f64, [%r3+4];
	add.f32 	%f70, %f70, %f64;
$L__BB0_18:
	bar.sync 	0;
	st.shared.f32 	[%r3], %f70;
	bar.sync 	0;
	ld.shared.f32 	%f71, [%r3];
	setp.gt.u32 	%p10, %r1, 29;
	@%p10 bra 	$L__BB0_20;
	ld.shared.f32 	%f65, [%r3+8];
	add.f32 	%f71, %f71, %f65;
$L__BB0_20:
	bar.sync 	0;
	st.shared.f32 	[%r3], %f71;
	bar.sync 	0;
	ld.shared.f32 	%f72, [%r3];
	setp.gt.u32 	%p11, %r1, 27;
	@%p11 bra 	$L__BB0_22;
	ld.shared.f32 	%f66, [%r3+16];
	add.f32 	%f72, %f72, %f66;
$L__BB0_22:
	bar.sync 	0;
	st.shared.f32 	[%r3], %f72;
	bar.sync 	0;
	ld.shared.f32 	%f73, [%r3];
	setp.gt.u32 	%p12, %r1, 23;
	@%p12 bra 	$L__BB0_24;
	ld.shared.f32 	%f67, [%r3+32];
	add.f32 	%f73, %f73, %f67;
$L__BB0_24:
	bar.sync 	0;
	st.shared.f32 	[%r3], %f73;
	bar.sync 	0;
	ld.shared.f32 	%f74, [%r3];
	setp.gt.u32 	%p13, %r1, 15;
	@%p13 bra 	$L__BB0_26;
	ld.shared.f32 	%f68, [%r3+64];
	add.f32 	%f74, %f74, %f68;
$L__BB0_26:
	bar.sync 	0;
	st.shared.f32 	[%r3], %f74;
	bar.sync 	0;
	setp.ne.s32 	%p14, %r1, 0;
	@%p14 bra 	$L__BB0_28;
	ld.shared.f32 	%f69, [_ZZ8distanceE3tab];
	cvta.to.global.u64 	%rd55, %rd4;
	mul.wide.u32 	%rd56, %r2, 4;
	add.s64 	%rd57, %rd55, %rd56;
	st.global.f32 	[%rd57], %f69;
	cvt.f64.f32 	%fd9, %f69;
	st.local.u32 	[%rd1], %r2;
	st.local.f64 	[%rd1+8], %fd9;
	mov.u64 	%rd58, $str$2;
	cvta.global.u64 	%rd59, %rd58;
	{ // callseq 15, 0
	.param .b64 param0;
	st.param.b64 	[param0], %rd59;
	.param .b64 param1;
	st.param.b64 	[param1], %rd9;
	.param .b32 retval0;
	call.uni (retval0), 
	vprintf, 
	(
	param0, 
	param1
	);
	ld.param.b32 	%r64, [retval0];
	} // callseq 15
$L__BB0_28:
	ret;

}
	// .globl	init
.visible .entry init(
	.param .u32 init_param_0,
	.param .u32 init_param_1,
	.param .u32 init_param_2,
	.param .u64 .ptr .align 1 init_param_3,
	.param .u64 .ptr .align 1 init_param_4,
	.param .u64 .ptr .align 1 init_param_5
)
{
	.reg .pred 	%p<11>;
	.reg .b32 	%r<35>;
	.reg .b32 	%f<2>;
	.reg .b64 	%rd<20>;

	ld.param.u32 	%r16, [init_param_0];
	ld.param.u32 	%r17, [init_param_1];
	ld.param.u32 	%r18, [init_param_2];
	ld.param.u64 	%rd4, [init_param_3];
	ld.param.u64 	%rd5, [init_param_4];
	ld.param.u64 	%rd3, [init_param_5];
	cvta.to.global.u64 	%rd1, %rd5;
	cvta.to.global.u64 	%rd6, %rd4;
	mov.u32 	%r19, %ctaid.x;
	mov.u32 	%r20, %ntid.x;
	mov.u32 	%r21, %tid.x;
	mad.lo.s32 	%r1, %r19, %r20, %r21;
	setp.eq.s32 	%p1, %r1, 0;
	selp.f32 	%f1, 0f3E99999A, 0f3F000000, %p1;
	mul.lo.s32 	%r22, %r17, %r1;
	div.s32 	%r23, %r22, %r18;
	mul.wide.s32 	%rd7, %r1, 4;
	add.s64 	%rd8, %rd6, %rd7;
	st.global.u32 	[%rd8], %r23;
	setp.lt.s32 	%p2, %r16, 1;
	@%p2 bra 	$L__BB1_12;
	mul.lo.s32 	%r2, %r1, %r16;
	and.b32  	%r3, %r16, 7;
	setp.lt.u32 	%p3, %r16, 8;
	mov.b32 	%r33, 0;
	@%p3 bra 	$L__BB1_4;
	and.b32  	%r33, %r16, 2147483640;
	neg.s32 	%r31, %r33;
	add.s64 	%rd2, %rd1, 16;
	mov.u32 	%r30, %r2;
$L__BB1_3:
	.pragma "nounroll";
	mul.wide.s32 	%rd9, %r30, 4;
	add.s64 	%rd10, %rd2, %rd9;
	st.global.f32 	[%rd10+-16], %f1;
	st.global.f32 	[%rd10+-12], %f1;
	st.global.f32 	[%rd10+-8], %f1;
	st.global.f32 	[%rd10+-4], %f1;
	st.global.f32 	[%rd10], %f1;
	st.global.f32 	[%rd10+4], %f1;
	st.global.f32 	[%rd10+8], %f1;
	st.global.f32 	[%rd10+12], %f1;
	add.s32 	%r31, %r31, 8;
	add.s32 	%r30, %r30, 8;
	setp.ne.s32 	%p4, %r31, 0;
	@%p4 bra 	$L__BB1_3;
$L__BB1_4:
	setp.eq.s32 	%p5, %r3, 0;
	@%p5 bra 	$L__BB1_12;
	and.b32  	%r11, %r16, 3;
	setp.lt.u32 	%p6, %r3, 4;
	@%p6 bra 	$L__BB1_7;
	add.s32 	%r25, %r33, %r2;
	mul.wide.s32 	%rd11, %r25, 4;
	add.s64 	%rd12, %rd1, %rd11;
	st.global.f32 	[%rd12], %f1;
	st.global.f32 	[%rd12+4], %f1;
	st.global.f32 	[%rd12+8], %f1;
	st.global.f32 	[%rd12+12], %f1;
	add.s32 	%r33, %r33, 4;
$L__BB1_7:
	setp.eq.s32 	%p7, %r11, 0;
	@%p7 bra 	$L__BB1_12;
	setp.eq.s32 	%p8, %r11, 1;
	@%p8 bra 	$L__BB1_10;
	add.s32 	%r26, %r33, %r2;
	mul.wide.s32 	%rd13, %r26, 4;
	add.s64 	%rd14, %rd1, %rd13;
	st.global.f32 	[%rd14], %f1;
	st.global.f32 	[%rd14+4], %f1;
	add.s32 	%r33, %r33, 2;
$L__BB1_10:
	and.b32  	%r27, %r16, 1;
	setp.eq.b32 	%p9, %r27, 1;
	not.pred 	%p10, %p9;
	@%p10 bra 	$L__BB1_12;
	add.s32 	%r28, %r33, %r2;
	mul.wide.s32 	%rd15, %r28, 4;
	add.s64 	%rd16, %rd1, %rd15;
	st.global.f32 	[%rd16], %f1;
$L__BB1_12:
	cvta.to.global.u64 	%rd17, %rd3;
	add.s64 	%rd19, %rd17, %rd7;
	mov.b32 	%r29, 0;
	st.global.u32 	[%rd19], %r29;
	ret;

}


// ===== COMPILED SASS (sm_100) =====

	.target	sm_100

	.elftype	@"ET_EXEC"


//--------------------- .note.nv.tkinfo           --------------------------
	.section	.note.nv.tkinfo,"",@"SHT_NOTE"
	.sectionflags	@"SHF_NOTE_NV_TKINFO"
	.tkinfo
        /*0018*/ 	.word	0x00000002
        /*0030*/ 	.string	""
        /*0030*/ 	.string	"ptxas"
        /*0030*/ 	.string	"Cuda compilation tools, release 13.0, V13.0.88"
        /*0030*/ 	.string	"Build cuda_13.0.r13.0/compiler.36424714_0"
        /*0030*/ 	.string	"-arch sm_100 -m 64 "



//--------------------- .note.nv.cuinfo           --------------------------
	.section	.note.nv.cuinfo,"",@"SHT_NOTE"
	.sectionflags	@"SHF_NOTE_NV_CUINFO"
        /*0018*/ 	.short	0x0002
        /*001a*/ 	.short	0x0064
        /*001c*/ 	.short	0x0082
	.zero		2


//--------------------- .nv.info                  --------------------------
	.section	.nv.info,"",@"SHT_CUDA_INFO"
	.align	4


	//----- nvinfo : EIATTR_REGCOUNT
	.align		4
        /*0000*/ 	.byte	0x04, 0x2f
        /*0002*/ 	.short	(.L_4 - .L_3)
	.align		4
.L_3:
        /*0004*/ 	.word	index@(distance)
        /*0008*/ 	.word	0x0000001d


	//----- nvinfo : EIATTR_FRAME_SIZE
	.align		4
.L_4:
        /*000c*/ 	.byte	0x04, 0x11
        /*000e*/ 	.short	(.L_6 - .L_5)
	.align		4
.L_5:
        /*0010*/ 	.word	index@(distance)
        /*0014*/ 	.word	0x00000020


	//----- nvinfo : EIATTR_REGCOUNT
	.align		4
.L_6:
        /*0018*/ 	.byte	0x04, 0x2f
        /*001a*/ 	.short	(.L_8 - .L_7)
	.align		4
.L_7:
        /*001c*/ 	.word	index@(init)
        /*0020*/ 	.word	0x00000010


	//----- nvinfo : EIATTR_FRAME_SIZE
	.align		4
.L_8:
        /*0024*/ 	.byte	0x04, 0x11
        /*0026*/ 	.short	(.L_10 - .L_9)
	.align		4
.L_9:
        /*0028*/ 	.word	index@(init)
        /*002c*/ 	.word	0x00000000


	//----- nvinfo : EIATTR_MIN_STACK_SIZE
	.align		4
.L_10:
        /*0030*/ 	.byte	0x04, 0x12
        /*0032*/ 	.short	(.L_12 - .L_11)
	.align		4
.L_11:
        /*0034*/ 	.word	index@(init)
        /*0038*/ 	.word	0x00000000


	//----- nvinfo : EIATTR_MIN_STACK_SIZE
	.align		4
.L_12:
        /*003c*/ 	.byte	0x04, 0x12
        /*003e*/ 	.short	(.L_14 - .L_13)
	.align		4
.L_13:
        /*0040*/ 	.word	index@(distance)
        /*0044*/ 	.word	0x00000020
.L_14:


//--------------------- .nv.compat                --------------------------
	.section	.nv.compat,"",@"SHT_CUDA_COMPAT_INFO"
	.align	4
        /*0000*/ 	.byte	0x02, 0x09, 0x00, 0x00, 0x02, 0x02, 0x01, 0x00, 0x02, 0x05, 0x05, 0x00, 0x03, 0x07, 0x01, 0x01
        /*0010*/ 	.byte	0x02, 0x03, 0x00, 0x00, 0x02, 0x06, 0x01, 0x00, 0x04, 0x0b, 0x08, 0x00, 0x09, 0x00, 0x00, 0x00
        /*0020*/ 	.byte	0x00, 0x00, 0x00, 0x00


//--------------------- .nv.info.init             --------------------------
	.section	.nv.info.init,"",@"SHT_CUDA_INFO"
	.sectionflags	@""
	.align	4


	//----- nvinfo : EIATTR_CUDA_API_VERSION
	.align		4
        /*0000*/ 	.byte	0x04, 0x37
        /*0002*/ 	.short	(.L_16 - .L_15)
.L_15:
        /*0004*/ 	.word	0x00000082


	//----- nvinfo : EIATTR_KPARAM_INFO
	.align		4
.L_16:
        /*0008*/ 	.byte	0x04, 0x17
        /*000a*/ 	.short	(.L_18 - .L_17)
.L_17:
        /*000c*/ 	.word	0x00000000
        /*0010*/ 	.short	0x0005
        /*0012*/ 	.short	0x0020
        /*0014*/ 	.byte	0x00, 0xf5, 0x21, 0x00


	//----- nvinfo : EIATTR_KPARAM_INFO
	.align		4
.L_18:
        /*0018*/ 	.byte	0x04, 0x17
        /*001a*/ 	.short	(.L_20 - .L_19)
.L_19:
        /*001c*/ 	.word	0x00000000
        /*0020*/ 	.short	0x0004
        /*0022*/ 	.short	0x0018
        /*0024*/ 	.byte	0x00, 0xf5, 0x21, 0x00


	//----- nvinfo : EIATTR_KPARAM_INFO
	.align		4
.L_20:
        /*0028*/ 	.byte	0x04, 0x17
        /*002a*/ 	.short	(.L_22 - .L_21)
.L_21:
        /*002c*/ 	.word	0x00000000
        /*0030*/ 	.short	0x0003
        /*0032*/ 	.short	0x0010
        /*0034*/ 	.byte	0x00, 0xf5, 0x21, 0x00


	//----- nvinfo : EIATTR_KPARAM_INFO
	.align		4
.L_22:
        /*0038*/ 	.byte	0x04, 0x17
        /*003a*/ 	.short	(.L_24 - .L_23)
.L_23:
        /*003c*/ 	.word	0x00000000
        /*0040*/ 	.short	0x0002
        /*0042*/ 	.short	0x0008
        /*0044*/ 	.byte	0x00, 0xf0, 0x11, 0x00


	//----- nvinfo : EIATTR_KPARAM_INFO
	.align		4
.L_24:
        /*0048*/ 	.byte	0x04, 0x17
        /*004a*/ 	.short	(.L_26 - .L_25)
.L_25:
        /*004c*/ 	.word	0x00000000
        /*0050*/ 	.short	0x0001
        /*0052*/ 	.short	0x0004
        /*0054*/ 	.byte	0x00, 0xf0, 0x11, 0x00


	//----- nvinfo : EIATTR_KPARAM_INFO
	.align		4
.L_26:
        /*0058*/ 	.byte	0x04, 0x17
        /*005a*/ 	.short	(.L_28 - .L_27)
.L_27:
        /*005c*/ 	.word	0x00000000
        /*0060*/ 	.short	0x0000
        /*0062*/ 	.short	0x0000
        /*0064*/ 	.byte	0x00, 0xf0, 0x11, 0x00


	//----- nvinfo : EIATTR_SPARSE_MMA_MASK
	.align		4
.L_28:
        /*0068*/ 	.byte	0x03, 0x50
        /*006a*/ 	.short	0x0000


	//----- nvinfo : EIATTR_MAXREG_COUNT
	.align		4
        /*006c*/ 	.byte	0x03, 0x1b
        /*006e*/ 	.short	0x00ff


	//----- nvinfo : EIATTR_MERCURY_ISA_VERSION
	.align		4
        /*0070*/ 	.byte	0x03, 0x5f
        /*0072*/ 	.short	0x0101


	//----- nvinfo : EIATTR_VRC_CTA_INIT_COUNT
	.align		4
        /*0074*/ 	.byte	0x02, 0x4a
	.zero		1
	.zero		1


	//----- nvinfo : EIATTR_EXIT_INSTR_OFFSETS
	.align		4
        /*0078*/ 	.byte	0x04, 0x1c
        /*007a*/ 	.short	(.L_30 - .L_29)


	//   ....[0]....
.L_29:
        /*007c*/ 	.word	0x00000620


	//----- nvinfo : EIATTR_CBANK_PARAM_SIZE
	.align		4
.L_30:
        /*0080*/ 	.byte	0x03, 0x19
        /*0082*/ 	.short	0x0028


	//----- nvinfo : EIATTR_PARAM_CBANK
	.align		4
        /*0084*/ 	.byte	0x04, 0x0a
        /*0086*/ 	.short	(.L_32 - .L_31)
	.align		4
.L_31:
        /*0088*/ 	.word	index@(.nv.constant0.init)
        /*008c*/ 	.short	0x0380
        /*008e*/ 	.short	0x0028


	//----- nvinfo : EIATTR_SW_WAR
	.align		4
.L_32:
        /*0090*/ 	.byte	0x04, 0x36
        /*0092*/ 	.short	(.L_34 - .L_33)
.L_33:
        /*0094*/ 	.word	0x00000008
.L_34:


//--------------------- .nv.info.distance         --------------------------
	.section	.nv.info.distance,"",@"SHT_CUDA_INFO"
	.sectionflags	@""
	.align	4


	//----- nvinfo : EIATTR_CUDA_API_VERSION
	.align		4
        /*0000*/ 	.byte	0x04, 0x37
        /*0002*/ 	.short	(.L_36 - .L_35)
.L_35:
        /*0004*/ 	.word	0x00000082


	//----- nvinfo : EIATTR_KPARAM_INFO
	.align		4
.L_36:
        /*0008*/ 	.byte	0x04, 0x17
        /*000a*/ 	.short	(.L_38 - .L_37)
.L_37:
        /*000c*/ 	.word	0x00000000
        /*0010*/ 	.short	0x0004
        /*0012*/ 	.short	0x0020
        /*0014*/ 	.byte	0x00, 0xf5, 0x21, 0x00


	//----- nvinfo : EIATTR_KPARAM_INFO
	.align		4
.L_38:
        /*0018*/ 	.byte	0x04, 0x17
        /*001a*/ 	.short	(.L_40 - .L_39)
.L_39:
        /*001c*/ 	.word	0x00000000
        /*0020*/ 	.short	0x0003
        /*0022*/ 	.short	0x0018
        /*0024*/ 	.byte	0x00, 0xf0, 0x11, 0x00


	//----- nvinfo : EIATTR_KPARAM_INFO
	.align		4
.L_40:
        /*0028*/ 	.byte	0x04, 0x17
        /*002a*/ 	.short	(.L_42 - .L_41)
.L_41:
        /*002c*/ 	.word	0x00000000
        /*0030*/ 	.short	0x0002
        /*0032*/ 	.short	0x0010
        /*0034*/ 	.byte	0x00, 0xf5, 0x21, 0x00


	//----- nvinfo : EIATTR_KPARAM_INFO
	.align		4
.L_42:
        /*0038*/ 	.byte	0x04, 0x17
        /*003a*/ 	.short	(.L_44 - .L_43)
.L_43:
        /*003c*/ 	.word	0x00000000
        /*0040*/ 	.short	0x0001
        /*0042*/ 	.short	0x0008
        /*0044*/ 	.byte	0x00, 0xf5, 0x21, 0x00


	//----- nvinfo : EIATTR_KPARAM_INFO
	.align		4
.L_44:
        /*0048*/ 	.byte	0x04, 0x17
        /*004a*/ 	.short	(.L_46 - .L_45)
.L_45:
        /*004c*/ 	.word	0x00000000
        /*0050*/ 	.short	0x0000
        /*0052*/ 	.short	0x0000
        /*0054*/ 	.byte	0x00, 0xf0, 0x11, 0x00


	//----- nvinfo : EIATTR_SPARSE_MMA_MASK
	.align		4
.L_46:
        /*0058*/ 	.byte	0x03, 0x50
        /*005a*/ 	.short	0x0000


	//----- nvinfo : EIATTR_MAXREG_COUNT
	.align		4
        /*005c*/ 	.byte	0x03, 0x1b
        /*005e*/ 	.short	0x00ff


	//----- nvinfo : EIATTR_NUM_BARRIERS
	.align		4
        /*0060*/ 	.byte	0x02, 0x4c
        /*0062*/ 	.byte	0x01
	.zero		1


	//----- nvinfo : EIATTR_EXTERNS
	.align		4
        /*0064*/ 	.byte	0x04, 0x0f
        /*0066*/ 	.short	(.L_48 - .L_47)


	//   ....[0]....
	.align		4
.L_47:
        /*0068*/ 	.word	index@(vprintf)


	//----- nvinfo : EIATTR_MERCURY_ISA_VERSION
	.align		4
.L_48:
        /*006c*/ 	.byte	0x03, 0x5f
        /*006e*/ 	.short	0x0101


	//----- nvinfo : EIATTR_VRC_CTA_INIT_COUNT
	.align		4
        /*0070*/ 	.byte	0x02, 0x4a
	.zero		1
	.zero		1


	//----- nvinfo : EIATTR_SYSCALL_OFFSETS
	.align		4
        /*0074*/ 	.byte	0x04, 0x46
        /*0076*/ 	.short	(.L_50 - .L_49)


	//   ....[0]....
.L_49:
        /*0078*/ 	.word	0x000002f0


	//   ....[1]....
        /*007c*/ 	.word	0x00000440


	//   ....[2]....
        /*0080*/ 	.word	0x00000560


	//   ....[3]....
        /*0084*/ 	.word	0x000006b0


	//   ....[4]....
        /*0088*/ 	.word	0x000007d0


	//   ....[5]....
        /*008c*/ 	.word	0x00000920


	//   ....[6]....
        /*0090*/ 	.word	0x00000a40


	//   ....[7]....
        /*0094*/ 	.word	0x00000b90


	//   ....[8]....
        /*0098*/ 	.word	0x00000cb0


	//   ....[9]....
        /*009c*/ 	.word	0x00000e00


	//   ....[10]....
        /*00a0*/ 	.word	0x00000f20


	//   ....[11]....
        /*00a4*/ 	.word	0x00001070


	//   ....[12]....
        /*00a8*/ 	.word	0x00001190


	//   ....[13]....
        /*00ac*/ 	.word	0x000012d0


	//   ....[14]....
        /*00b0*/ 	.word	0x000013f0


	//   ....[15]....
        /*00b4*/ 	.word	0x00001800


	//----- nvinfo : EIATTR_EXIT_INSTR_OFFSETS
	.align		4
.L_50:
        /*00b8*/ 	.byte	0x04, 0x1c
        /*00ba*/ 	.short	(.L_52 - .L_51)


	//   ....[0]....
.L_51:
        /*00bc*/ 	.word	0x000016d0


	//   ....[1]....
        /*00c0*/ 	.word	0x00001810


	//----- nvinfo : EIATTR_CRS_STACK_SIZE
	.align		4
.L_52:
        /*00c4*/ 	.byte	0x04, 0x1e
        /*00c6*/ 	.short	(.L_54 - .L_53)
.L_53:
        /*00c8*/ 	.word	0x00000000


	//----- nvinfo : EIATTR_CBANK_PARAM_SIZE
	.align		4
.L_54:
        /*00cc*/ 	.byte	0x03, 0x19
        /*00ce*/ 	.short	0x0028


	//----- nvinfo : EIATTR_PARAM_CBANK
	.align		4
        /*00d0*/ 	.byte	0x04, 0x0a
        /*00d2*/ 	.short	(.L_56 - .L_55)
	.align		4
.L_55:
        /*00d4*/ 	.word	index@(.nv.constant0.distance)
        /*00d8*/ 	.short	0x0380
        /*00da*/ 	.short	0x0028


	//----- nvinfo : EIATTR_SW_WAR
	.align		4
.L_56:
        /*00dc*/ 	.byte	0x04, 0x36
        /*00de*/ 	.short	(.L_58 - .L_57)
.L_57:
        /*00e0*/ 	.word	0x00000008
.L_58:


//--------------------- .nv.callgraph             --------------------------
	.section	.nv.callgraph,"",@"SHT_CUDA_CALLGRAPH"
	.align	4
	.sectionentsize	8
	.align		4
        /*0000*/ 	.word	0x00000000
	.align		4
        /*0004*/ 	.word	0xffffffff
	.align		4
        /*0008*/ 	.word	index@(distance)
	.align		4
        /*000c*/ 	.word	index@(vprintf)
	.align		4
        /*0010*/ 	.word	0x00000000
	.align		4
        /*0014*/ 	.word	0xfffffffe
	.align		4
        /*0018*/ 	.word	0x00000000
	.align		4
        /*001c*/ 	.word	0xfffffffd
	.align		4
        /*0020*/ 	.word	0x00000000
	.align		4
        /*0024*/ 	.word	0xfffffffc


//--------------------- .nv.constant4             --------------------------
	.section	.nv.constant4,"a",@progbits
	.align	8
	.align		8
.nv.constant4:
        /*0000*/ 	.dword	$str
	.align		8
        /*0008*/ 	.dword	$str$1
	.align		8
        /*0010*/ 	.dword	$str$2
	.align		8
        /*0018*/ 	.dword	vprintf


//--------------------- .text.init                --------------------------
	.section	.text.init,"ax",@progbits
	.align	128
        .global         init
        .type           init,@function
        .size           init,(.L_x_37 - init)
        .other          init,@"STO_CUDA_ENTRY STV_DEFAULT"
init:
.text.init:
[----:B------:R-:W-:Y:S08]  /*0000*/  LDC R1, c[0x0][0x37c] ;  /* 0x0000df00ff017b82 */ /* 0x000ff00000000800 */
[----:B------:R-:W0:Y:S01]  /*0010*/  LDC R11, c[0x0][0x388] ;  /* 0x0000e200ff0b7b82 */ /* 0x000e220000000800 */
[----:B------:R-:W1:Y:S01]  /*0020*/  S2R R7, SR_TID.X ;  /* 0x0000000000077919 */ /* 0x000e620000002100 */
[----:B------:R-:W2:Y:S01]  /*0030*/  LDCU UR5, c[0x0][0x384] ;  /* 0x00007080ff0577ac */ /* 0x000ea20008000800 */
[----:B------:R-:W3:Y:S05]  /*0040*/  LDCU.64 UR6, c[0x0][0x358] ;  /* 0x00006b00ff0677ac */ /* 0x000eea0008000a00 */
[----:B------:R-:W1:Y:S08]  /*0050*/  S2UR UR4, SR_CTAID.X ;  /* 0x00000000000479c3 */ /* 0x000e700000002500 */
[----:B------:R-:W1:Y:S01]  /*0060*/  LDC R0, c[0x0][0x360] ;  /* 0x0000d800ff007b82 */ /* 0x000e620000000800 */
[----:B0-----:R-:W-:-:S07]  /*0070*/  IABS R9, R11 ;  /* 0x0000000b00097213 */ /* 0x001fce0000000000 */
[----:B------:R-:W0:Y:S01]  /*0080*/  LDC R13, c[0x0][0x380] ;  /* 0x0000e000ff0d7b82 */ /* 0x000e220000000800 */
[----:B------:R-:W4:Y:S01]  /*0090*/  I2F.RP R5, R9 ;  /* 0x0000000900057306 */ /* 0x000f220000209400 */
[----:B-1----:R-:W-:-:S07]  /*00a0*/  IMAD R0, R0, UR4, R7 ;  /* 0x0000000400007c24 */ /* 0x002fce000f8e0207 */
[----:B----4-:R-:W1:Y:S01]  /*00b0*/  MUFU.RCP R5, R5 ;  /* 0x0000000500057308 */ /* 0x010e620000001000 */
[----:B--2---:R-:W-:Y:S02]  /*00c0*/  IMAD R4, R0, UR5, RZ ;  /* 0x0000000500047c24 */ /* 0x004fe4000f8e02ff */
[----:B-1----:R-:W-:-:S05]  /*00d0*/  VIADD R2, R5, 0xffffffe ;  /* 0x0ffffffe05027836 */ /* 0x002fca0000000000 */
[----:B------:R1:W2:Y:S02]  /*00e0*/  F2I.FTZ.U32.TRUNC.NTZ R3, R2 ;  /* 0x0000000200037305 */ /* 0x0002a4000021f000 */
[----:B-1----:R-:W-:Y:S02]  /*00f0*/  IMAD.MOV.U32 R2, RZ, RZ, RZ ;  /* 0x000000ffff027224 */ /* 0x002fe400078e00ff */
[----:B--2---:R-:W-:-:S04]  /*0100*/  IMAD.MOV R6, RZ, RZ, -R3 ;  /* 0x000000ffff067224 */ /* 0x004fc800078e0a03 */
[----:B------:R-:W-:Y:S01]  /*0110*/  IMAD R5, R6, R9, RZ ;  /* 0x0000000906057224 */ /* 0x000fe200078e02ff */
[----:B------:R-:W-:Y:S02]  /*0120*/  IABS R6, R4 ;  /* 0x0000000400067213 */ /* 0x000fe40000000000 */
[----:B------:R-:W-:Y:S01]  /*0130*/  LOP3.LUT R4, R4, R11, RZ, 0x3c, !PT ;  /* 0x0000000b04047212 */ /* 0x000fe200078e3cff */
[----:B------:R-:W-:-:S03]  /*0140*/  IMAD.HI.U32 R3, R3, R5, R2 ;  /* 0x0000000503037227 */ /* 0x000fc600078e0002 */
[----:B------:R-:W-:-:S03]  /*0150*/  ISETP.GE.AND P1, PT, R4, RZ, PT ;  /* 0x000000ff0400720c */ /* 0x000fc60003f26270 */
[----:B------:R-:W-:-:S05]  /*0160*/  IMAD.HI.U32 R5, R3, R6, RZ ;  /* 0x0000000603057227 */ /* 0x000fca00078e00ff */
[----:B------:R-:W-:-:S05]  /*0170*/  IADD3 R2, PT, PT, -R5, RZ, RZ ;  /* 0x000000ff05027210 */ /* 0x000fca0007ffe1ff */
[----:B------:R-:W-:-:S05]  /*0180*/  IMAD R2, R9, R2, R6 ;  /* 0x0000000209027224 */ /* 0x000fca00078e0206 */
[----:B------:R-:W-:-:S13]  /*0190*/  ISETP.GT.U32.AND P2, PT, R9, R2, PT ;  /* 0x000000020900720c */ /* 0x000fda0003f44070 */
[----:B------:R-:W-:Y:S02]  /*01a0*/  @!P2 IMAD.IADD R2, R2, 0x1, -R9 ;  /* 0x000000010202a824 */ /* 0x000fe400078e0a09 */
[----:B------:R-:W-:Y:S01]  /*01b0*/  @!P2 VIADD R5, R5, 0x1 ;  /* 0x000000010505a836 */ /* 0x000fe20000000000 */
[----:B------:R-:W-:Y:S02]  /*01c0*/  ISETP.NE.AND P2, PT, R11, RZ, PT ;  /* 0x000000ff0b00720c */ /* 0x000fe40003f45270 */
[----:B------:R-:W-:Y:S01]  /*01d0*/  ISETP.GE.U32.AND P0, PT, R2, R9, PT ;  /* 0x000000090200720c */ /* 0x000fe20003f06070 */
[----:B------:R-:W-:Y:S01]  /*01e0*/  IMAD.MOV.U32 R9, RZ, RZ, 0x3e99999a ;  /* 0x3e99999aff097424 */ /* 0x000fe200078e00ff */
[----:B------:R-:W1:Y:S11]  /*01f0*/  LDC.64 R2, c[0x0][0x390] ;  /* 0x0000e400ff027b82 */ /* 0x000e760000000a00 */
[----:B------:R-:W-:-:S02]  /*0200*/  @P0 IADD3 R5, PT, PT, R5, 0x1, RZ ;  /* 0x0000000105050810 */ /* 0x000fc40007ffe0ff */
[----:B------:R-:W-:-:S03]  /*0210*/  ISETP.NE.AND P0, PT, R0, RZ, PT ;  /* 0x000000ff0000720c */ /* 0x000fc60003f05270 */
[----:B------:R-:W-:Y:S01]  /*0220*/  @!P1 IMAD.MOV R5, RZ, RZ, -R5 ;  /* 0x000000ffff059224 */ /* 0x000fe200078e0a05 */
[----:B0-----:R-:W-:Y:S02]  /*0230*/  ISETP.GE.AND P1, PT, R13, 0x1, PT ;  /* 0x000000010d00780c */ /* 0x001fe40003f26270 */
[----:B------:R-:W-:Y:S02]  /*0240*/  @!P2 LOP3.LUT R5, RZ, R11, RZ, 0x33, !PT ;  /* 0x0000000bff05a212 */ /* 0x000fe400078e33ff */
[----:B------:R-:W-:Y:S01]  /*0250*/  FSEL R9, R9, 0.5, !P0 ;  /* 0x3f00000009097808 */ /* 0x000fe20004000000 */
[----:B-1----:R-:W-:-:S05]  /*0260*/  IMAD.WIDE R2, R0, 0x4, R2 ;  /* 0x0000000400027825 */ /* 0x002fca00078e0202 */
[----:B---3--:R0:W-:Y:S03]  /*0270*/  STG.E desc[UR6][R2.64], R5 ;  /* 0x0000000502007986 */ /* 0x0081e6000c101906 */
[----:B------:R-:W-:Y:S05]  /*0280*/  @!P1 BRA `(.L_x_0) ;  /* 0x0000000000d89947 */ /* 0x000fea0003800000 */
[C---:B------:R-:W-:Y:S01]  /*0290*/  ISETP.GE.U32.AND P0, PT, R13.reuse, 0x8, PT ;  /* 0x000000080d00780c */ /* 0x040fe20003f06070 */
[----:B0-----:R-:W-:Y:S01]  /*02a0*/  HFMA2 R5, -RZ, RZ, 0, 0 ;  /* 0x00000000ff057431 */ /* 0x001fe200000001ff */
[----:B------:R-:W-:Y:S01]  /*02b0*/  LOP3.LUT R8, R13, 0x7, RZ, 0xc0, !PT ;  /* 0x000000070d087812 */ /* 0x000fe200078ec0ff */
[----:B------:R-:W-:-:S03]  /*02c0*/  IMAD R4, R0, R13, RZ ;  /* 0x0000000d00047224 */ /* 0x000fc600078e02ff */
[----:B------:R-:W-:-:S07]  /*02d0*/  ISETP.NE.AND P1, PT, R8, RZ, PT ;  /* 0x000000ff0800720c */ /* 0x000fce0003f25270 */
[----:B------:R-:W-:Y:S06]  /*02e0*/  @!P0 BRA `(.L_x_1) ;  /* 0x0000000000548947 */ /* 0x000fec0003800000 */
[----:B------:R-:W0:Y:S01]  /*02f0*/  LDCU.64 UR4, c[0x0][0x398] ;  /* 0x00007300ff0477ac */ /* 0x000e220008000a00 */
[----:B------:R-:W-:Y:S01]  /*0300*/  LOP3.LUT R5, R13, 0x7ffffff8, RZ, 0xc0, !PT ;  /* 0x7ffffff80d057812 */ /* 0x000fe200078ec0ff */
[----:B------:R-:W-:-:S04]  /*0310*/  IMAD.MOV.U32 R7, RZ, RZ, R4 ;  /* 0x000000ffff077224 */ /* 0x000fc800078e0004 */
[----:B------:R-:W-:Y:S01]  /*0320*/  IMAD.MOV R6, RZ, RZ, -R5 ;  /* 0x000000ffff067224 */ /* 0x000fe200078e0a05 */
[----:B0-----:R-:W-:-:S04]  /*0330*/  UIADD3 UR4, UP0, UPT, UR4, 0x10, URZ ;  /* 0x0000001004047890 */ /* 0x001fc8000ff1e0ff */
[----:B------:R-:W-:-:S12]  /*0340*/  UIADD3.X UR5, UPT, UPT, URZ, UR5, URZ, UP0, !UPT ;  /* 0x00000005ff057290 */ /* 0x000fd800087fe4ff */
.L_x_2:
[----:B------:R-:W-:Y:S01]  /*0350*/  VIADD R6, R6, 0x8 ;  /* 0x0000000806067836 */ /* 0x000fe20000000000 */
[----:B0-----:R-:W-:Y:S01]  /*0360*/  MOV R2, UR4 ;  /* 0x0000000400027c02 */ /* 0x001fe20008000f00 */
[----:B------:R-:W-:-:S03]  /*0370*/  IMAD.U32 R3, RZ, RZ, UR5 ;  /* 0x00000005ff037e24 */ /* 0x000fc6000f8e00ff */
[----:B------:R-:W-:Y:S01]  /*0380*/  ISETP.NE.AND P0, PT, R6, RZ, PT ;  /* 0x000000ff0600720c */ /* 0x000fe20003f05270 */
[C---:B------:R-:W-:Y:S01]  /*0390*/  IMAD.WIDE R2, R7.reuse, 0x4, R2 ;  /* 0x0000000407027825 */ /* 0x040fe200078e0202 */
[----:B------:R-:W-:-:S04]  /*03a0*/  IADD3 R7, PT, PT, R7, 0x8, RZ ;  /* 0x0000000807077810 */ /* 0x000fc80007ffe0ff */
[----:B------:R0:W-:Y:S04]  /*03b0*/  STG.E desc[UR6][R2.64+-0x10], R9 ;  /* 0xfffff00902007986 */ /* 0x0001e8000c101906 */
[----:B------:R0:W-:Y:S04]  /*03c0*/  STG.E desc[UR6][R2.64+-0xc], R9 ;  /* 0xfffff40902007986 */ /* 0x0001e8000c101906 */
[----:B------:R0:W-:Y:S04]  /*03d0*/  STG.E desc[UR6][R2.64+-0x8], R9 ;  /* 0xfffff80902007986 */ /* 0x0001e8000c101906 */
[----:B------:R0:W-:Y:S04]  /*03e0*/  STG.E desc[UR6][R2.64+-0x4], R9 ;  /* 0xfffffc0902007986 */ /* 0x0001e8000c101906 */
[----:B------:R0:W-:Y:S04]  /*03f0*/  STG.E desc[UR6][R2.64], R9 ;  /* 0x0000000902007986 */ /* 0x0001e8000c101906 */
[----:B------:R0:W-:Y:S04]  /*0400*/  STG.E desc[UR6][R2.64+0x4], R9 ;  /* 0x0000040902007986 */ /* 0x0001e8000c101906 */
[----:B------:R0:W-:Y:S04]  /*0410*/  STG.E desc[UR6][R2.64+0x8], R9 ;  /* 0x0000080902007986 */ /* 0x0001e8000c101906 */
[----:B------:R0:W-:Y:S01]  /*0420*/  STG.E desc[UR6][R2.64+0xc], R9 ;  /* 0x00000c0902007986 */ /* 0x0001e2000c101906 */
[----:B------:R-:W-:Y:S05]  /*0430*/  @P0 BRA `(.L_x_2) ;  /* 0xfffffffc00c40947 */ /* 0x000fea000383ffff */
.L_x_1:
[----:B------:R-:W-:Y:S05]  /*0440*/  @!P1 BRA `(.L_x_0) ;  /* 0x0000000000689947 */ /* 0x000fea0003800000 */
[----:B------:R-:W-:Y:S02]  /*0450*/  ISETP.GE.U32.AND P0, PT, R8, 0x4, PT ;  /* 0x000000040800780c */ /* 0x000fe40003f06070 */
[----:B------:R-:W-:-:S04]  /*0460*/  LOP3.LUT R6, R13, 0x3, RZ, 0xc0, !PT ;  /* 0x000000030d067812 */ /* 0x000fc800078ec0ff */
[----:B------:R-:W-:-:S07]  /*0470*/  ISETP.NE.AND P1, PT, R6, RZ, PT ;  /* 0x000000ff0600720c */ /* 0x000fce0003f25270 */
[----:B------:R-:W-:Y:S06]  /*0480*/  @!P0 BRA `(.L_x_3) ;  /* 0x0000000000208947 */ /* 0x000fec0003800000 */
[----:B0-----:R-:W0:Y:S01]  /*0490*/  LDC.64 R2, c[0x0][0x398] ;  /* 0x0000e600ff027b82 */ /* 0x001e220000000a00 */
[----:B------:R-:W-:Y:S02]  /*04a0*/  IMAD.IADD R7, R4, 0x1, R5 ;  /* 0x0000000104077824 */ /* 0x000fe400078e0205 */
[----:B------:R-:W-:Y:S02]  /*04b0*/  VIADD R5, R5, 0x4 ;  /* 0x0000000405057836 */ /* 0x000fe40000000000 */
[----:B0-----:R-:W-:-:S05]  /*04c0*/  IMAD.WIDE R2, R7, 0x4, R2 ;  /* 0x0000000407027825 */ /* 0x001fca00078e0202 */
[----:B------:R1:W-:Y:S04]  /*04d0*/  STG.E desc[UR6][R2.64], R9 ;  /* 0x0000000902007986 */ /* 0x0003e8000c101906 */
[----:B------:R1:W-:Y:S04]  /*04e0*/  STG.E desc[UR6][R2.64+0x4], R9 ;  /* 0x0000040902007986 */ /* 0x0003e8000c101906 */
[----:B------:R1:W-:Y:S04]  /*04f0*/  STG.E desc[UR6][R2.64+0x8], R9 ;  /* 0x0000080902007986 */ /* 0x0003e8000c101906 */
[----:B------:R1:W-:Y:S02]  /*0500*/  STG.E desc[UR6][R2.64+0xc], R9 ;  /* 0x00000c0902007986 */ /* 0x0003e4000c101906 */
.L_x_3:
[----:B------:R-:W-:Y:S05]  /*0510*/  @!P1 BRA `(.L_x_0) ;  /* 0x0000000000349947 */ /* 0x000fea0003800000 */
[----:B01----:R-:W-:Y:S02]  /*0520*/  LOP3.LUT R2, R13, 0x1, RZ, 0xc0, !PT ;  /* 0x000000010d027812 */ /* 0x003fe400078ec0ff */
[----:B------:R-:W-:Y:S02]  /*0530*/  ISETP.NE.AND P0, PT, R6, 0x1, PT ;  /* 0x000000010600780c */ /* 0x000fe40003f05270 */
[----:B------:R-:W-:-:S11]  /*0540*/  ISETP.NE.U32.AND P1, PT, R2, 0x1, PT ;  /* 0x000000010200780c */ /* 0x000fd60003f25070 */
[----:B------:R-:W0:Y:S01]  /*0550*/  @P0 LDC.64 R2, c[0x0][0x398] ;  /* 0x0000e600ff020b82 */ /* 0x000e220000000a00 */
[----:B------:R-:W-:Y:S01]  /*0560*/  @P0 IADD3 R13, PT, PT, R4, R5, RZ ;  /* 0x00000005040d0210 */ /* 0x000fe20007ffe0ff */
[----:B------:R-:W-:-:S05]  /*0570*/  @P0 VIADD R5, R5, 0x2 ;  /* 0x0000000205050836 */ /* 0x000fca0000000000 */
[----:B------:R-:W-:Y:S01]  /*0580*/  @!P1 IADD3 R11, PT, PT, R4, R5, RZ ;  /* 0x00000005040b9210 */ /* 0x000fe20007ffe0ff */
[----:B------:R-:W1:Y:S01]  /*0590*/  @!P1 LDC.64 R6, c[0x0][0x398] ;  /* 0x0000e600ff069b82 */ /* 0x000e620000000a00 */
[----:B0-----:R-:W-:-:S05]  /*05a0*/  @P0 IMAD.WIDE R4, R13, 0x4, R2 ;  /* 0x000000040d040825 */ /* 0x001fca00078e0202 */
[----:B------:R2:W-:Y:S01]  /*05b0*/  @P0 STG.E desc[UR6][R4.64], R9 ;  /* 0x0000000904000986 */ /* 0x0005e2000c101906 */
[----:B-1----:R-:W-:-:S03]  /*05c0*/  @!P1 IMAD.WIDE R2, R11, 0x4, R6 ;  /* 0x000000040b029825 */ /* 0x002fc600078e0206 */
[----:B------:R2:W-:Y:S04]  /*05d0*/  @P0 STG.E desc[UR6][R4.64+0x4], R9 ;  /* 0x0000040904000986 */ /* 0x0005e8000c101906 */
[----:B------:R2:W-:Y:S02]  /*05e0*/  @!P1 STG.E desc[UR6][R2.64], R9 ;  /* 0x0000000902009986 */ /* 0x0005e4000c101906 */
.L_x_0:
[----:B012---:R-:W0:Y:S02]  /*05f0*/  LDC.64 R2, c[0x0][0x3a0] ;  /* 0x0000e800ff027b82 */ /* 0x007e240000000a00 */
[----:B0-----:R-:W-:-:S05]  /*0600*/  IMAD.WIDE R2, R0, 0x4, R2 ;  /* 0x0000000400027825 */ /* 0x001fca00078e0202 */
[----:B------:R-:W-:Y:S01]  /*0610*/  STG.E desc[UR6][R2.64], RZ ;  /* 0x000000ff02007986 */ /* 0x000fe2000c101906 */
[----:B------:R-:W-:Y:S05]  /*0620*/  EXIT ;  /* 0x000000000000794d */ /* 0x000fea0003800000 */
.L_x_4:
[----:B------:R-:W-:-:S00]  /*0630*/  BRA `(.L_x_4) ;  /* 0xfffffffc00fc7947 */ /* 0x000fc0000383ffff */
[----:B------:R-:W-:-:S00]  /*0640*/  NOP ;  /* 0x0000000000007918 */ /* 0x000fc00000000000 */
        /* <DEDUP_REMOVED lines=11> */
.L_x_37:


//--------------------- .text.distance            --------------------------
	.section	.text.distance,"ax",@progbits
	.align	128
        .global         distance
        .type           distance,@function
        .size           distance,(.L_x_38 - distance)
        .other          distance,@"STO_CUDA_ENTRY STV_DEFAULT"
distance:
.text.distance:
[----:B------:R-:W0:Y:S01]  /*0000*/  LDC R1, c[0x0][0x37c] ;  /* 0x0000df00ff017b82 */ /* 0x000e220000000800 */
[----:B------:R-:W1:Y:S07]  /*0010*/  S2R R23, SR_TID.X ;  /* 0x0000000000177919 */ /* 0x000e6e0000002100 */
[----:B------:R-:W2:Y:S01]  /*0020*/  S2UR UR5, SR_CgaCtaId ;  /* 0x00000000000579c3 */ /* 0x000ea20000008800 */
[----:B------:R-:W3:Y:S01]  /*0030*/  LDCU UR6, c[0x0][0x380] ;  /* 0x00007000ff0677ac */ /* 0x000ee20008000800 */
[----:B0-----:R-:W-:Y:S01]  /*0040*/  VIADD R1, R1, 0xffffffe0 ;  /* 0xffffffe001017836 */ /* 0x001fe20000000000 */
[----:B------:R-:W0:Y:S01]  /*0050*/  S2R R22, SR_CTAID.X ;  /* 0x0000000000167919 */ /* 0x000e220000002500 */
[----:B------:R-:W-:Y:S01]  /*0060*/  BSSY.RECONVERGENT B6, `(.L_x_5) ;  /* 0x0000031000067945 */ /* 0x000fe20003800200 */
[----:B------:R-:W-:Y:S01]  /*0070*/  UMOV UR4, 0x400 ;  /* 0x0000040000047882 */ /* 0x000fe20000000000 */
[----:B------:R-:W4:Y:S02]  /*0080*/  LDCU.64 UR8, c[0x0][0x388] ;  /* 0x00007100ff0877ac */ /* 0x000f240008000a00 */
[----:B------:R-:W3:Y:S01]  /*0090*/  LDC R0, c[0x0][0x398] ;  /* 0x0000e600ff007b82 */ /* 0x000ee20000000800 */
[----:B------:R-:W5:Y:S01]  /*00a0*/  LDCU.64 UR10, c[0x0][0x390] ;  /* 0x00007200ff0a77ac */ /* 0x000f620008000a00 */
[----:B------:R-:W0:Y:S01]  /*00b0*/  LDCU.64 UR36, c[0x0][0x358] ;  /* 0x00006b00ff2477ac */ /* 0x000e220008000a00 */
[----:B--2---:R-:W-:Y:S01]  /*00c0*/  ULEA UR4, UR5, UR4, 0x18 ;  /* 0x0000000405047291 */ /* 0x004fe2000f8ec0ff */
[----:B------:R-:W2:Y:S05]  /*00d0*/  LDCU UR5, c[0x0][0x2f8] ;  /* 0x00005f00ff0577ac */ /* 0x000eaa0008000800 */
[C---:B-1----:R-:W-:Y:S01]  /*00e0*/  LEA R26, R23.reuse, UR4, 0x2 ;  /* 0x00000004171a7c11 */ /* 0x042fe2000f8e10ff */
[----:B---3--:R-:W-:Y:S01]  /*00f0*/  IMAD R0, R0, UR6, RZ ;  /* 0x0000000600007c24 */ /* 0x008fe2000f8e02ff */
[----:B------:R-:W-:-:S03]  /*0100*/  ISETP.GE.AND P0, PT, R23, UR6, PT ;  /* 0x0000000617007c0c */ /* 0x000fc6000bf06270 */
[----:B------:R-:W1:Y:S01]  /*0110*/  LDCU UR4, c[0x0][0x2fc] ;  /* 0x00005f80ff0477ac */ /* 0x000e620008000800 */
[----:B------:R3:W-:Y:S01]  /*0120*/  STS [R26], RZ ;  /* 0x000000ff1a007388 */ /* 0x0007e20000000800 */
[----:B0-----:R-:W-:Y:S01]  /*0130*/  IMAD R4, R22, UR6, RZ ;  /* 0x0000000616047c24 */ /* 0x001fe2000f8e02ff */
[----:B------:R-:W-:-:S04]  /*0140*/  IADD3 R2, P2, PT, R0, R23, RZ ;  /* 0x0000001700027210 */ /* 0x000fc80007f5e0ff */
[----:B------:R-:W-:Y:S02]  /*0150*/  IADD3 R4, P1, PT, R4, R23, RZ ;  /* 0x0000001704047210 */ /* 0x000fe40007f3e0ff */
[----:B------:R-:W-:Y:S02]  /*0160*/  LEA.HI.X.SX32 R3, R0, RZ, 0x1, P2 ;  /* 0x000000ff00037211 */ /* 0x000fe400010f0eff */
[----:B--2---:R-:W-:Y:S01]  /*0170*/  IADD3 R25, P2, PT, R1, UR5, RZ ;  /* 0x0000000501197c10 */ /* 0x004fe2000ff5e0ff */
[----:B------:R-:W-:Y:S01]  /*0180*/  IMAD.X R5, RZ, RZ, RZ, P1 ;  /* 0x000000ffff057224 */ /* 0x000fe200008e06ff */
[----:B----4-:R-:W-:Y:S02]  /*0190*/  LEA R18, P1, R4, UR8, 0x2 ;  /* 0x0000000804127c11 */ /* 0x010fe4000f8210ff */
[----:B-----5:R-:W-:Y:S02]  /*01a0*/  LEA R16, P3, R2, UR10, 0x2 ;  /* 0x0000000a02107c11 */ /* 0x020fe4000f8610ff */
[----:B------:R-:W-:Y:S01]  /*01b0*/  LEA.HI.X R19, R4, UR9, R5, 0x2, P1 ;  /* 0x0000000904137c11 */ /* 0x000fe200088f1405 */
[----:B-1----:R-:W-:Y:S01]  /*01c0*/  IMAD.X R24, RZ, RZ, UR4, P2 ;  /* 0x00000004ff187e24 */ /* 0x002fe200090e06ff */
[----:B------:R-:W-:Y:S01]  /*01d0*/  LEA.HI.X R17, R2, UR11, R3, 0x2, P3 ;  /* 0x0000000b02117c11 */ /* 0x000fe200098f1403 */
[----:B---3--:R-:W-:Y:S08]  /*01e0*/  @P0 BRA `(.L_x_6) ;  /* 0x0000000000600947 */ /* 0x008ff00003800000 */
[----:B------:R-:W2:Y:S04]  /*01f0*/  LDG.E R0, desc[UR36][R18.64] ;  /* 0x0000002412007981 */ /* 0x000ea8000c1e1900 */
[----:B------:R-:W3:Y:S01]  /*0200*/  LDG.E R11, desc[UR36][R16.64] ;  /* 0x00000024100b7981 */ /* 0x000ee2000c1e1900 */
[----:B------:R-:W-:Y:S01]  /*0210*/  MOV R8, 0x18 ;  /* 0x0000001800087802 */ /* 0x000fe20000000f00 */
[----:B------:R-:W0:Y:S01]  /*0220*/  LDCU.64 UR4, c[0x4][0x8] ;  /* 0x01000100ff0477ac */ /* 0x000e220008000a00 */
[----:B------:R-:W-:Y:S01]  /*0230*/  MOV R10, R23 ;  /* 0x00000017000a7202 */ /* 0x000fe20000000f00 */
[----:B------:R1:W-:Y:S01]  /*0240*/  STL.64 [R1], R22 ;  /* 0x0000001601007387 */ /* 0x0003e20000100a00 */
[----:B------:R-:W-:Y:S01]  /*0250*/  IMAD.MOV.U32 R6, RZ, RZ, R25 ;  /* 0x000000ffff067224 */ /* 0x000fe200078e0019 */
[----:B------:R-:W-:Y:S01]  /*0260*/  MOV R7, R24 ;  /* 0x0000001800077202 */ /* 0x000fe20000000f00 */
[----:B------:R-:W4:Y:S01]  /*0270*/  LDC.64 R8, c[0x4][R8] ;  /* 0x0100000008087b82 */ /* 0x000f220000000a00 */
[----:B------:R1:W-:Y:S01]  /*0280*/  STL [R1+0x8], R23 ;  /* 0x0000081701007387 */ /* 0x0003e20000100800 */
[----:B0-----:R-:W-:-:S02]  /*0290*/  IMAD.U32 R4, RZ, RZ, UR4 ;  /* 0x00000004ff047e24 */ /* 0x001fc4000f8e00ff */
[----:B------:R-:W-:Y:S01]  /*02a0*/  IMAD.U32 R5, RZ, RZ, UR5 ;  /* 0x00000005ff057e24 */ /* 0x000fe2000f8e00ff */
[----:B--2---:R-:W0:Y:S01]  /*02b0*/  F2F.F64.F32 R2, R0 ;  /* 0x0000000000027310 */ /* 0x004e220000201800 */
[----:B---3--:R1:W-:Y:S04]  /*02c0*/  STL.64 [R1+0x18], R10 ;  /* 0x0000180a01007387 */ /* 0x0083e80000100a00 */
[----:B0---4-:R1:W-:Y:S02]  /*02d0*/  STL.64 [R1+0x10], R2 ;  /* 0x0000100201007387 */ /* 0x0113e40000100a00 */
[----:B------:R-:W-:-:S07]  /*02e0*/  LEPC R20, `(.L_x_7) ;  /* 0x000000001014794e */ /* 0x000fce0000000000 */
[----:B-1----:R-:W-:Y:S05]  /*02f0*/  CALL.ABS.NOINC R8 ;  /* 0x0000000008007343 */ /* 0x002fea0003c00000 */
.L_x_7:
[----:B------:R-:W2:Y:S04]  /*0300*/  LDG.E R2, desc[UR36][R16.64] ;  /* 0x0000002410027981 */ /* 0x000ea8000c1e1900 */
[----:B------:R-:W3:Y:S04]  /*0310*/  LDG.E R0, desc[UR36][R18.64] ;  /* 0x0000002412007981 */ /* 0x000ee8000c1e1900 */
[----:B------:R-:W0:Y:S01]  /*0320*/  LDS R5, [R26] ;  /* 0x000000001a057984 */ /* 0x000e220000000800 */
[----:B--2---:R-:W-:-:S05]  /*0330*/  I2FP.F32.S32 R3, R2 ;  /* 0x0000000200037245 */ /* 0x004fca0000201400 */
[----:B---3--:R-:W-:-:S04]  /*0340*/  FADD R0, R0, -R3 ;  /* 0x8000000300007221 */ /* 0x008fc80000000000 */
[----:B0-----:R-:W-:-:S05]  /*0350*/  FFMA R5, R0, R0, R5 ;  /* 0x0000000000057223 */ /* 0x001fca0000000005 */
[----:B------:R0:W-:Y:S02]  /*0360*/  STS [R26], R5 ;  /* 0x000000051a007388 */ /* 0x0001e40000000800 */
.L_x_6:
[----:B------:R-:W-:Y:S05]  /*0370*/  BSYNC.RECONVERGENT B6 ;  /* 0x0000000000067941 */ /* 0x000fea0003800200 */
.L_x_5:
[----:B------:R-:W1:Y:S01]  /*0380*/  LDCU UR4, c[0x0][0x380] ;  /* 0x00007000ff0477ac */ /* 0x000e620008000800 */
[----:B------:R-:W-:Y:S01]  /*0390*/  VIADD R0, R23, 0x20 ;  /* 0x0000002017007836 */ /* 0x000fe20000000000 */
[----:B------:R-:W-:Y:S04]  /*03a0*/  BSSY.RECONVERGENT B6, `(.L_x_8) ;  /* 0x0000024000067945 */ /* 0x000fe80003800200 */
[----:B-1----:R-:W-:-:S13]  /*03b0*/  ISETP.GE.AND P0, PT, R0, UR4, PT ;  /* 0x0000000400007c0c */ /* 0x002fda000bf06270 */
[----:B------:R-:W-:Y:S05]  /*03c0*/  @P0 BRA `(.L_x_9) ;  /* 0x0000000000840947 */ /* 0x000fea0003800000 */
[----:B------:R-:W-:Y:S01]  /*03d0*/  MOV R2, 0x18 ;  /* 0x0000001800027802 */ /* 0x000fe20000000f00 */
[----:B------:R-:W1:Y:S01]  /*03e0*/  LDCU.64 UR4, c[0x4][URZ] ;  /* 0x01000000ff0477ac */ /* 0x000e620008000a00 */
[----:B------:R-:W-:Y:S02]  /*03f0*/  CS2R R6, SRZ ;  /* 0x0000000000067805 */ /* 0x000fe4000001ff00 */
[----:B------:R2:W3:Y:S01]  /*0400*/  LDC.64 R8, c[0x4][R2] ;  /* 0x0100000002087b82 */ /* 0x0004e20000000a00 */
[----:B-1----:R-:W-:Y:S02]  /*0410*/  IMAD.U32 R4, RZ, RZ, UR4 ;  /* 0x00000004ff047e24 */ /* 0x002fe4000f8e00ff */
[----:B0-2---:R-:W-:-:S07]  /*0420*/  IMAD.U32 R5, RZ, RZ, UR5 ;  /* 0x00000005ff057e24 */ /* 0x005fce000f8e00ff */
[----:B------:R-:W-:-:S07]  /*0430*/  LEPC R20, `(.L_x_10) ;  /* 0x000000001014794e */ /* 0x000fce0000000000 */
[----:B---3--:R-:W-:Y:S05]  /*0440*/  CALL.ABS.NOINC R8 ;  /* 0x0000000008007343 */ /* 0x008fea0003c00000 */
.L_x_10:
[----:B------:R-:W2:Y:S04]  /*0450*/  LDG.E R0, desc[UR36][R18.64+0x80] ;  /* 0x0000802412007981 */ /* 0x000ea8000c1e1900 */
[----:B------:R-:W3:Y:S01]  /*0460*/  LDG.E R13, desc[UR36][R16.64+0x80] ;  /* 0x00008024100d7981 */ /* 0x000ee2000c1e1900 */
[----:B------:R-:W-:Y:S01]  /*0470*/  IADD3 R11, PT, PT, R23, 0x20, RZ ;  /* 0x00000020170b7810 */ /* 0x000fe20007ffe0ff */
[----:B------:R-:W-:Y:S01]  /*0480*/  IMAD.MOV.U32 R10, RZ, RZ, R22 ;  /* 0x000000ffff0a7224 */ /* 0x000fe200078e0016 */
[----:B------:R-:W0:Y:S01]  /*0490*/  LDC.64 R2, c[0x4][R2] ;  /* 0x0100000002027b82 */ /* 0x000e220000000a00 */
[----:B------:R-:W1:Y:S01]  /*04a0*/  LDCU.64 UR4, c[0x4][0x8] ;  /* 0x01000100ff0477ac */ /* 0x000e620008000a00 */
[----:B------:R-:W-:Y:S01]  /*04b0*/  IMAD.MOV.U32 R6, RZ, RZ, R25 ;  /* 0x000000ffff067224 */ /* 0x000fe200078e0019 */
[----:B------:R4:W-:Y:S01]  /*04c0*/  STL [R1+0x8], R11 ;  /* 0x0000080b01007387 */ /* 0x0009e20000100800 */
[----:B------:R-:W-:-:S02]  /*04d0*/  IMAD.MOV.U32 R12, RZ, RZ, R11 ;  /* 0x000000ffff0c7224 */ /* 0x000fc400078e000b */
[----:B------:R-:W-:Y:S01]  /*04e0*/  IMAD.MOV.U32 R7, RZ, RZ, R24 ;  /* 0x000000ffff077224 */ /* 0x000fe200078e0018 */
[----:B------:R4:W-:Y:S01]  /*04f0*/  STL.64 [R1], R10 ;  /* 0x0000000a01007387 */ /* 0x0009e20000100a00 */
[----:B-1----:R-:W-:Y:S01]  /*0500*/  IMAD.U32 R4, RZ, RZ, UR4 ;  /* 0x00000004ff047e24 */ /* 0x002fe2000f8e00ff */
[----:B------:R-:W-:Y:S01]  /*0510*/  MOV R5, UR5 ;  /* 0x0000000500057c02 */ /* 0x000fe20008000f00 */
[----:B--2---:R-:W1:Y:S01]  /*0520*/  F2F.F64.F32 R8, R0 ;  /* 0x0000000000087310 */ /* 0x004e620000201800 */
[----:B---3--:R4:W-:Y:S04]  /*0530*/  STL.64 [R1+0x18], R12 ;  /* 0x0000180c01007387 */ /* 0x0089e80000100a00 */
[----:B01----:R4:W-:Y:S02]  /*0540*/  STL.64 [R1+0x10], R8 ;  /* 0x0000100801007387 */ /* 0x0039e40000100a00 */
[----:B------:R-:W-:-:S07]  /*0550*/  LEPC R20, `(.L_x_11) ;  /* 0x000000001014794e */ /* 0x000fce0000000000 */
[----:B----4-:R-:W-:Y:S05]  /*0560*/  CALL.ABS.NOINC R2 ;  /* 0x0000000002007343 */ /* 0x010fea0003c00000 */
.L_x_11:
[----:B------:R-:W2:Y:S04]  /*0570*/  LDG.E R2, desc[UR36][R16.64+0x80] ;  /* 0x0000802410027981 */ /* 0x000ea8000c1e1900 */
[----:B------:R-:W3:Y:S04]  /*0580*/  LDG.E R0, desc[UR36][R18.64+0x80] ;  /* 0x0000802412007981 */ /* 0x000ee8000c1e1900 */
[----:B------:R-:W0:Y:S01]  /*0590*/  LDS R5, [R26] ;  /* 0x000000001a057984 */ /* 0x000e220000000800 */
[----:B--2---:R-:W-:-:S05]  /*05a0*/  I2FP.F32.S32 R3, R2 ;  /* 0x0000000200037245 */ /* 0x004fca0000201400 */
[----:B---3--:R-:W-:-:S04]  /*05b0*/  FADD R0, R0, -R3 ;  /* 0x8000000300007221 */ /* 0x008fc80000000000 */
[----:B0-----:R-:W-:-:S05]  /*05c0*/  FFMA R5, R0, R0, R5 ;  /* 0x0000000000057223 */ /* 0x001fca0000000005 */
[----:B------:R1:W-:Y:S02]  /*05d0*/  STS [R26], R5 ;  /* 0x000000051a007388 */ /* 0x0003e40000000800 */
.L_x_9:
[----:B------:R-:W-:Y:S05]  /*05e0*/  BSYNC.RECONVERGENT B6 ;  /* 0x0000000000067941 */ /* 0x000fea0003800200 */
.L_x_8:
[----:B------:R-:W2:Y:S01]  /*05f0*/  LDCU UR4, c[0x0][0x380] ;  /* 0x00007000ff0477ac */ /* 0x000ea20008000800 */
[----:B------:R-:W-:Y:S01]  /*0600*/  VIADD R0, R23, 0x40 ;  /* 0x0000004017007836 */ /* 0x000fe20000000000 */
[----:B------:R-:W-:Y:S04]  /*0610*/  BSSY.RECONVERGENT B6, `(.L_x_12) ;  /* 0x0000024000067945 */ /* 0x000fe80003800200 */
[----:B--2---:R-:W-:-:S13]  /*0620*/  ISETP.GE.AND P0, PT, R0, UR4, PT ;  /* 0x0000000400007c0c */ /* 0x004fda000bf06270 */
[----:B------:R-:W-:Y:S05]  /*0630*/  @P0 BRA `(.L_x_13) ;  /* 0x0000000000840947 */ /* 0x000fea0003800000 */
[----:B------:R-:W-:Y:S01]  /*0640*/  MOV R2, 0x18 ;  /* 0x0000001800027802 */ /* 0x000fe20000000f00 */
[----:B------:R-:W2:Y:S01]  /*0650*/  LDCU.64 UR4, c[0x4][URZ] ;  /* 0x01000000ff0477ac */ /* 0x000ea20008000a00 */
[----:B------:R-:W-:Y:S02]  /*0660*/  CS2R R6, SRZ ;  /* 0x0000000000067805 */ /* 0x000fe4000001ff00 */
[----:B------:R3:W4:Y:S01]  /*0670*/  LDC.64 R8, c[0x4][R2] ;  /* 0x0100000002087b82 */ /* 0x0007220000000a00 */
[----:B--2---:R-:W-:Y:S01]  /*0680*/  MOV R4, UR4 ;  /* 0x0000000400047c02 */ /* 0x004fe20008000f00 */
[----:B01-3--:R-:W-:-:S07]  /*0690*/  IMAD.U32 R5, RZ, RZ, UR5 ;  /* 0x00000005ff057e24 */ /* 0x00bfce000f8e00ff */
[----:B------:R-:W-:-:S07]  /*06a0*/  LEPC R20, `(.L_x_14) ;  /* 0x000000001014794e */ /* 0x000fce0000000000 */
[----:B----4-:R-:W-:Y:S05]  /*06b0*/  CALL.ABS.NOINC R8 ;  /* 0x0000000008007343 */ /* 0x010fea0003c00000 */
.L_x_14:
[----:B------:R-:W2:Y:S04]  /*06c0*/  LDG.E R0, desc[UR36][R18.64+0x100] ;  /* 0x0001002412007981 */ /* 0x000ea8000c1e1900 */
[----:B------:R-:W3:Y:S01]  /*06d0*/  LDG.E R13, desc[UR36][R16.64+0x100] ;  /* 0x00010024100d7981 */ /* 0x000ee2000c1e1900 */
[----:B------:R-:W-:Y:S01]  /*06e0*/  VIADD R11, R23, 0x40 ;  /* 0x00000040170b7836 */ /* 0x000fe20000000000 */
[----:B------:R-:W0:Y:S01]  /*06f0*/  LDC.64 R2, c[0x4][R2] ;  /* 0x0100000002027b82 */ /* 0x000e220000000a00 */
[----:B------:R-:W-:Y:S01]  /*0700*/  IMAD.MOV.U32 R10, RZ, RZ, R22 ;  /* 0x000000ffff0a7224 */ /* 0x000fe200078e0016 */
[----:B------:R-:W1:Y:S01]  /*0710*/  LDCU.64 UR4, c[0x4][0x8] ;  /* 0x01000100ff0477ac */ /* 0x000e620008000a00 */
[----:B------:R-:W-:Y:S01]  /*0720*/  IMAD.MOV.U32 R6, RZ, RZ, R25 ;  /* 0x000000ffff067224 */ /* 0x000fe200078e0019 */
[----:B------:R-:W-:Y:S01]  /*0730*/  MOV R12, R11 ;  /* 0x0000000b000c7202 */ /* 0x000fe20000000f00 */
[----:B------:R4:W-:Y:S01]  /*0740*/  STL [R1+0x8], R11 ;  /* 0x0000080b01007387 */ /* 0x0009e20000100800 */
[----:B------:R-:W-:-:S03]  /*0750*/  MOV R7, R24 ;  /* 0x0000001800077202 */ /* 0x000fc60000000f00 */
[----:B------:R4:W-:Y:S01]  /*0760*/  STL.64 [R1], R10 ;  /* 0x0000000a01007387 */ /* 0x0009e20000100a00 */
[----:B-1----:R-:W-:Y:S02]  /*0770*/  IMAD.U32 R4, RZ, RZ, UR4 ;  /* 0x00000004ff047e24 */ /* 0x002fe4000f8e00ff */
[----:B------:R-:W-:Y:S01]  /*0780*/  IMAD.U32 R5, RZ, RZ, UR5 ;  /* 0x00000005ff057e24 */ /* 0x000fe2000f8e00ff */
[----:B--2---:R-:W1:Y:S01]  /*0790*/  F2F.F64.F32 R8, R0 ;  /* 0x0000000000087310 */ /* 0x004e620000201800 */
[----:B---3--:R4:W-:Y:S04]  /*07a0*/  STL.64 [R1+0x18], R12 ;  /* 0x0000180c01007387 */ /* 0x0089e80000100a00 */
[----:B01----:R4:W-:Y:S02]  /*07b0*/  STL.64 [R1+0x10], R8 ;  /* 0x0000100801007387 */ /* 0x0039e40000100a00 */
[----:B------:R-:W-:-:S07]  /*07c0*/  LEPC R20, `(.L_x_15) ;  /* 0x000000001014794e */ /* 0x000fce0000000000 */
[----:B----4-:R-:W-:Y:S05]  /*07d0*/  CALL.ABS.NOINC R2 ;  /* 0x0000000002007343 */ /* 0x010fea0003c00000 */
.L_x_15:
[----:B------:R-:W2:Y:S04]  /*07e0*/  LDG.E R2, desc[UR36][R16.64+0x100] ;  /* 0x0001002410027981 */ /* 0x000ea8000c1e1900 */
[----:B------:R-:W3:Y:S04]  /*07f0*/  LDG.E R0, desc[UR36][R18.64+0x100] ;  /* 0x0001002412007981 */ /* 0x000ee8000c1e1900 */
[----:B------:R-:W0:Y:S01]  /*0800*/  LDS R5, [R26] ;  /* 0x000000001a057984 */ /* 0x000e220000000800 */
[----:B--2---:R-:W-:-:S05]  /*0810*/  I2FP.F32.S32 R3, R2 ;  /* 0x0000000200037245 */ /* 0x004fca0000201400 */
[----:B---3--:R-:W-:-:S04]  /*0820*/  FADD R0, R0, -R3 ;  /* 0x8000000300007221 */ /* 0x008fc80000000000 */
[----:B0-----:R-:W-:-:S05]  /*0830*/  FFMA R5, R0, R0, R5 ;  /* 0x0000000000057223 */ /* 0x001fca0000000005 */
[----:B------:R2:W-:Y:S02]  /*0840*/  STS [R26], R5 ;  /* 0x000000051a007388 */ /* 0x0005e40000000800 */
.L_x_13:
[----:B------:R-:W-:Y:S05]  /*0850*/  BSYNC.RECONVERGENT B6 ;  /* 0x0000000000067941 */ /* 0x000fea0003800200 */
.L_x_12:
[----:B------:R-:W3:Y:S01]  /*0860*/  LDCU UR4, c[0x0][0x380] ;  /* 0x00007000ff0477ac */ /* 0x000ee20008000800 */
[----:B------:R-:W-:Y:S01]  /*0870*/  VIADD R0, R23, 0x60 ;  /* 0x0000006017007836 */ /* 0x000fe20000000000 */
[----:B------:R-:W-:Y:S04]  /*0880*/  BSSY.RECONVERGENT B6, `(.L_x_16) ;  /* 0x0000024000067945 */ /* 0x000fe80003800200 */
[----:B---3--:R-:W-:-:S13]  /*0890*/  ISETP.GE.AND P0, PT, R0, UR4, PT ;  /* 0x0000000400007c0c */ /* 0x008fda000bf06270 */
[----:B------:R-:W-:Y:S05]  /*08a0*/  @P0 BRA `(.L_x_17) ;  /* 0x0000000000840947 */ /* 0x000fea0003800000 */
[----:B------:R-:W-:Y:S01]  /*08b0*/  MOV R2, 0x18 ;  /* 0x0000001800027802 */ /* 0x000fe20000000f00 */
[----:B------:R-:W3:Y:S01]  /*08c0*/  LDCU.64 UR4, c[0x4][URZ] ;  /* 0x01000000ff0477ac */ /* 0x000ee20008000a00 */
[----:B------:R-:W-:Y:S02]  /*08d0*/  CS2R R6, SRZ ;  /* 0x0000000000067805 */ /* 0x000fe4000001ff00 */
[----:B------:R4:W4:Y:S01]  /*08e0*/  LDC.64 R8, c[0x4][R2] ;  /* 0x0100000002087b82 */ /* 0x0009220000000a00 */
[----:B---3--:R-:W-:Y:S02]  /*08f0*/  IMAD.U32 R4, RZ, RZ, UR4 ;  /* 0x00000004ff047e24 */ /* 0x008fe4000f8e00ff */
[----:B012---:R-:W-:-:S07]  /*0900*/  IMAD.U32 R5, RZ, RZ, UR5 ;  /* 0x00000005ff057e24 */ /* 0x007fce000f8e00ff */
[----:B------:R-:W-:-:S07]  /*0910*/  LEPC R20, `(.L_x_18) ;  /* 0x000000001014794e */ /* 0x000fce0000000000 */
[----:B----4-:R-:W-:Y:S05]  /*0920*/  CALL.ABS.NOINC R8 ;  /* 0x0000000008007343 */ /* 0x010fea0003c00000 */
.L_x_18:
        /* <DEDUP_REMOVED lines=18> */
.L_x_19:
[----:B------:R-:W2:Y:S04]  /*0a50*/  LDG.E R2, desc[UR36][R16.64+0x180] ;  /* 0x0001802410027981 */ /* 0x000ea8000c1e1900 */
[----:B------:R-:W3:Y:S04]  /*0a60*/  LDG.E R0, desc[UR36][R18.64+0x180] ;  /* 0x0001802412007981 */ /* 0x000ee8000c1e1900 */
[----:B------:R-:W0:Y:S01]  /*0a70*/  LDS R5, [R26] ;  /* 0x000000001a057984 */ /* 0x000e220000000800 */
[----:B--2---:R-:W-:-:S05]  /*0a80*/  I2FP.F32.S32 R3, R2 ;  /* 0x0000000200037245 */ /* 0x004fca0000201400 */
[----:B---3--:R-:W-:-:S04]  /*0a90*/  FADD R0, R0, -R3 ;  /* 0x8000000300007221 */ /* 0x008fc80000000000 */
[----:B0-----:R-:W-:-:S05]  /*0aa0*/  FFMA R5, R0, R0, R5 ;  /* 0x0000000000057223 */ /* 0x001fca0000000005 */
[----:B------:R3:W-:Y:S02]  /*0ab0*/  STS [R26], R5 ;  /* 0x000000051a007388 */ /* 0x0007e40000000800 */
.L_x_17:
[----:B------:R-:W-:Y:S05]  /*0ac0*/  BSYNC.RECONVERGENT B6 ;  /* 0x0000000000067941 */ /* 0x000fea0003800200 */
.L_x_16:
[----:B------:R-:W4:Y:S01]  /*0ad0*/  LDCU UR4, c[0x0][0x380] ;  /* 0x00007000ff0477ac */ /* 0x000f220008000800 */
[----:B------:R-:W-:Y:S01]  /*0ae0*/  VIADD R0, R23, 0x80 ;  /* 0x0000008017007836 */ /* 0x000fe20000000000 */
[----:B------:R-:W-:Y:S04]  /*0af0*/  BSSY.RECONVERGENT B6, `(.L_x_20) ;  /* 0x0000024000067945 */ /* 0x000fe80003800200 */
[----:B----4-:R-:W-:-:S13]  /*0b00*/  ISETP.GE.AND P0, PT, R0, UR4, PT ;  /* 0x0000000400007c0c */ /* 0x010fda000bf06270 */
[----:B------:R-:W-:Y:S05]  /*0b10*/  @P0 BRA `(.L_x_21) ;  /* 0x0000000000840947 */ /* 0x000fea0003800000 */
[----:B------:R-:W-:Y:S01]  /*0b20*/  MOV R2, 0x18 ;  /* 0x0000001800027802 */ /* 0x000fe20000000f00 */
[----:B------:R-:W4:Y:S01]  /*0b30*/  LDCU.64 UR4, c[0x4][URZ] ;  /* 0x01000000ff0477ac */ /* 0x000f220008000a00 */
[----:B------:R-:W-:Y:S02]  /*0b40*/  CS2R R6, SRZ ;  /* 0x0000000000067805 */ /* 0x000fe4000001ff00 */
[----:B------:R0:W0:Y:S01]  /*0b50*/  LDC.64 R8, c[0x4][R2] ;  /* 0x0100000002087b82 */ /* 0x0000220000000a00 */
[----:B----4-:R-:W-:Y:S01]  /*0b60*/  MOV R4, UR4 ;  /* 0x0000000400047c02 */ /* 0x010fe20008000f00 */
[----:B0123--:R-:W-:-:S07]  /*0b70*/  IMAD.U32 R5, RZ, RZ, UR5 ;  /* 0x00000005ff057e24 */ /* 0x00ffce000f8e00ff */
[----:B------:R-:W-:-:S07]  /*0b80*/  LEPC R20, `(.L_x_22) ;  /* 0x000000001014794e */ /* 0x000fce0000000000 */
[----:B------:R-:W-:Y:S05]  /*0b90*/  CALL.ABS.NOINC R8 ;  /* 0x0000000008007343 */ /* 0x000fea0003c00000 */
.L_x_22:
        /* <DEDUP_REMOVED lines=18> */
.L_x_23:
[----:B------:R-:W2:Y:S04]  /*0cc0*/  LDG.E R2, desc[UR36][R16.64+0x200] ;  /* 0x0002002410027981 */ /* 0x000ea8000c1e1900 */
[----:B------:R-:W3:Y:S04]  /*0cd0*/  LDG.E R0, desc[UR36][R18.64+0x200] ;  /* 0x0002002412007981 */ /* 0x000ee8000c1e1900 */
[----:B------:R-:W0:Y:S01]  /*0ce0*/  LDS R5, [R26] ;  /* 0x000000001a057984 */ /* 0x000e220000000800 */
[----:B--2---:R-:W-:-:S05]  /*0cf0*/  I2FP.F32.S32 R3, R2 ;  /* 0x0000000200037245 */ /* 0x004fca0000201400 */
[----:B---3--:R-:W-:-:S04]  /*0d00*/  FADD R0, R0, -R3 ;  /* 0x8000000300007221 */ /* 0x008fc80000000000 */
[----:B0-----:R-:W-:-:S05]  /*0d10*/  FFMA R5, R0, R0, R5 ;  /* 0x0000000000057223 */ /* 0x001fca0000000005 */
[----:B------:R4:W-:Y:S02]  /*0d20*/  STS [R26], R5 ;  /* 0x000000051a007388 */ /* 0x0009e40000000800 */
.L_x_21:
[----:B------:R-:W-:Y:S05]  /*0d30*/  BSYNC.RECONVERGENT B6 ;  /* 0x0000000000067941 */ /* 0x000fea0003800200 */
.L_x_20:
[----:B------:R-:W5:Y:S01]  /*0d40*/  LDCU UR4, c[0x0][0x380] ;  /* 0x00007000ff0477ac */ /* 0x000f620008000800 */
[----:B------:R-:W-:Y:S01]  /*0d50*/  VIADD R0, R23, 0xa0 ;  /* 0x000000a017007836 */ /* 0x000fe20000000000 */
[----:B------:R-:W-:Y:S04]  /*0d60*/  BSSY.RECONVERGENT B6, `(.L_x_24) ;  /* 0x0000024000067945 */ /* 0x000fe80003800200 */
[----:B-----5:R-:W-:-:S13]  /*0d70*/  ISETP.GE.AND P0, PT, R0, UR4, PT ;  /* 0x0000000400007c0c */ /* 0x020fda000bf06270 */
[----:B------:R-:W-:Y:S05]  /*0d80*/  @P0 BRA `(.L_x_25) ;  /* 0x0000000000840947 */ /* 0x000fea0003800000 */
[----:B------:R-:W-:Y:S01]  /*0d90*/  MOV R2, 0x18 ;  /* 0x0000001800027802 */ /* 0x000fe20000000f00 */
[----:B------:R-:W5:Y:S01]  /*0da0*/  LDCU.64 UR4, c[0x4][URZ] ;  /* 0x01000000ff0477ac */ /* 0x000f620008000a00 */
[----:B------:R-:W-:Y:S02]  /*0db0*/  CS2R R6, SRZ ;  /* 0x0000000000067805 */ /* 0x000fe4000001ff00 */
[----:B------:R0:W0:Y:S01]  /*0dc0*/  LDC.64 R8, c[0x4][R2] ;  /* 0x0100000002087b82 */ /* 0x0000220000000a00 */
[----:B-----5:R-:W-:Y:S01]  /*0dd0*/  IMAD.U32 R4, RZ, RZ, UR4 ;  /* 0x00000004ff047e24 */ /* 0x020fe2000f8e00ff */
[----:B01234-:R-:W-:-:S07]  /*0de0*/  MOV R5, UR5 ;  /* 0x0000000500057c02 */ /* 0x01ffce0008000f00 */
[----:B------:R-:W-:-:S07]  /*0df0*/  LEPC R20, `(.L_x_26) ;  /* 0x000000001014794e */ /* 0x000fce0000000000 */
[----:B------:R-:W-:Y:S05]  /*0e00*/  CALL.ABS.NOINC R8 ;  /* 0x0000000008007343 */ /* 0x000fea0003c00000 */
.L_x_26:
[----:B------:R-:W2:Y:S04]  /*0e10*/  LDG.E R0, desc[UR36][R18.64+0x280] ;  /* 0x0002802412007981 */ /* 0x000ea8000c1e1900 */
[----:B------:R-:W3:Y:S01]  /*0e20*/  LDG.E R13, desc[UR36][R16.64+0x280] ;  /* 0x00028024100d7981 */ /* 0x000ee2000c1e1900 */
[----:B------:R-:W-:Y:S01]  /*0e30*/  VIADD R11, R23, 0xa0 ;  /* 0x000000a0170b7836 */ /* 0x000fe20000000000 */
[----:B------:R-:W0:Y:S01]  /*0e40*/  LDC.64 R2, c[0x4][R2] ;  /* 0x0100000002027b82 */ /* 0x000e220000000a00 */
[----:B------:R-:W-:Y:S01]  /*0e50*/  IMAD.MOV.U32 R10, RZ, RZ, R22 ;  /* 0x000000ffff0a7224 */ /* 0x000fe200078e0016 */
[----:B------:R-:W1:Y:S01]  /*0e60*/  LDCU.64 UR4, c[0x4][0x8] ;  /* 0x01000100ff0477ac */ /* 0x000e620008000a00 */
[----:B------:R-:W-:Y:S01]  /*0e70*/  MOV R6, R25 ;  /* 0x0000001900067202 */ /* 0x000fe20000000f00 */
[----:B------:R4:W-:Y:S01]  /*0e80*/  STL [R1+0x8], R11 ;  /* 0x0000080b01007387 */ /* 0x0009e20000100800 */
[----:B------:R-:W-:Y:S01]  /*0e90*/  MOV R12, R11 ;  /* 0x0000000b000c7202 */ /* 0x000fe20000000f00 */
[----:B------:R-:W-:-:S02]  /*0ea0*/  IMAD.MOV.U32 R7, RZ, RZ, R24 ;  /* 0x000000ffff077224 */ /* 0x000fc400078e0018 */
        /* <DEDUP_REMOVED lines=8> */
.L_x_27:
[----:B------:R-:W2:Y:S04]  /*0f30*/  LDG.E R2, desc[UR36][R16.64+0x280] ;  /* 0x0002802410027981 */ /* 0x000ea8000c1e1900 */
[----:B------:R-:W3:Y:S04]  /*0f40*/  LDG.E R0, desc[UR36][R18.64+0x280] ;  /* 0x0002802412007981 */ /* 0x000ee8000c1e1900 */
[----:B------:R-:W0:Y:S01]  /*0f50*/  LDS R5, [R26] ;  /* 0x000000001a057984 */ /* 0x000e220000000800 */
[----:B--2---:R-:W-:-:S05]  /*0f60*/  I2FP.F32.S32 R3, R2 ;  /* 0x0000000200037245 */ /* 0x004fca0000201400 */
[----:B---3--:R-:W-:-:S04]  /*0f70*/  FADD R0, R0, -R3 ;  /* 0x8000000300007221 */ /* 0x008fc80000000000 */
[----:B0-----:R-:W-:-:S05]  /*0f80*/  FFMA R5, R0, R0, R5 ;  /* 0x0000000000057223 */ /* 0x001fca0000000005 */
[----:B------:R0:W-:Y:S02]  /*0f90*/  STS [R26], R5 ;  /* 0x000000051a007388 */ /* 0x0001e40000000800 */
.L_x_25:
[----:B------:R-:W-:Y:S05]  /*0fa0*/  BSYNC.RECONVERGENT B6 ;  /* 0x0000000000067941 */ /* 0x000fea0003800200 */
.L_x_24:
        /* <DEDUP_REMOVED lines=9> */
[----:B-----5:R-:W-:Y:S01]  /*1040*/  MOV R4, UR4 ;  /* 0x0000000400047c02 */ /* 0x020fe20008000f00 */
[----:B01234-:R-:W-:-:S07]  /*1050*/  IMAD.U32 R5, RZ, RZ, UR5 ;  /* 0x00000005ff057e24 */ /* 0x01ffce000f8e00ff */
[----:B------:R-:W-:-:S07]  /*1060*/  LEPC R20, `(.L_x_30) ;  /* 0x000000001014794e */ /* 0x000fce0000000000 */
[----:B------:R-:W-:Y:S05]  /*1070*/  CALL.ABS.NOINC R8 ;  /* 0x0000000008007343 */ /* 0x000fea0003c00000 */
.L_x_30:
[----:B------:R-:W2:Y:S04]  /*1080*/  LDG.E R0, desc[UR36][R18.64+0x300] ;  /* 0x0003002412007981 */ /* 0x000ea8000c1e1900 */
[----:B------:R-:W3:Y:S01]  /*1090*/  LDG.E R13, desc[UR36][R16.64+0x300] ;  /* 0x00030024100d7981 */ /* 0x000ee2000c1e1900 */
[----:B------:R-:W-:Y:S01]  /*10a0*/  VIADD R11, R23, 0xc0 ;  /* 0x000000c0170b7836 */ /* 0x000fe20000000000 */
[----:B------:R-:W-:Y:S01]  /*10b0*/  MOV R10, R22 ;  /* 0x00000016000a7202 */ /* 0x000fe20000000f00 */
        /* <DEDUP_REMOVED lines=14> */
.L_x_31:
[----:B------:R-:W2:Y:S04]  /*11a0*/  LDG.E R2, desc[UR36][R16.64+0x300] ;  /* 0x0003002410027981 */ /* 0x000ea8000c1e1900 */
[----:B------:R-:W3:Y:S04]  /*11b0*/  LDG.E R0, desc[UR36][R18.64+0x300] ;  /* 0x0003002412007981 */ /* 0x000ee8000c1e1900 */
[----:B------:R-:W0:Y:S01]  /*11c0*/  LDS R5, [R26] ;  /* 0x000000001a057984 */ /* 0x000e220000000800 */
[----:B--2---:R-:W-:-:S05]  /*11d0*/  I2FP.F32.S32 R3, R2 ;  /* 0x0000000200037245 */ /* 0x004fca0000201400 */
[----:B---3--:R-:W-:-:S04]  /*11e0*/  FADD R0, R0, -R3 ;  /* 0x8000000300007221 */ /* 0x008fc80000000000 */
[----:B0-----:R-:W-:-:S05]  /*11f0*/  FFMA R5, R0, R0, R5 ;  /* 0x0000000000057223 */ /* 0x001fca0000000005 */
[----:B------:R0:W-:Y:S02]  /*1200*/  STS [R26], R5 ;  /* 0x000000051a007388 */ /* 0x0001e40000000800 */
.L_x_29:
[----:B------:R-:W-:Y:S05]  /*1210*/  BSYNC.RECONVERGENT B6 ;  /* 0x0000000000067941 */ /* 0x000fea0003800200 */
.L_x_28:
[----:B------:R-:W5:Y:S01]  /*1220*/  LDCU UR4, c[0x0][0x380] ;  /* 0x00007000ff0477ac */ /* 0x000f620008000800 */
[----:B------:R-:W-:-:S04]  /*1230*/  IADD3 R0, PT, PT, R23, 0xe0, RZ ;  /* 0x000000e017007810 */ /* 0x000fc80007ffe0ff */
[----:B-----5:R-:W-:-:S13]  /*1240*/  ISETP.GE.AND P0, PT, R0, UR4, PT ;  /* 0x0000000400007c0c */ /* 0x020fda000bf06270 */
[----:B------:R-:W-:Y:S05]  /*1250*/  @P0 BRA `(.L_x_32) ;  /* 0x0000000000840947 */ /* 0x000fea0003800000 */
[----:B------:R-:W-:Y:S01]  /*1260*/  MOV R2, 0x18 ;  /* 0x0000001800027802 */ /* 0x000fe20000000f00 */
[----:B------:R-:W5:Y:S01]  /*1270*/  LDCU.64 UR4, c[0x4][URZ] ;  /* 0x01000000ff0477ac */ /* 0x000f620008000a00 */
[----:B------:R-:W-:Y:S02]  /*1280*/  CS2R R6, SRZ ;  /* 0x0000000000067805 */ /* 0x000fe4000001ff00 */
[----:B------:R0:W0:Y:S01]  /*1290*/  LDC.64 R8, c[0x4][R2] ;  /* 0x0100000002087b82 */ /* 0x0000220000000a00 */
[----:B-----5:R-:W-:Y:S02]  /*12a0*/  IMAD.U32 R4, RZ, RZ, UR4 ;  /* 0x00000004ff047e24 */ /* 0x020fe4000f8e00ff */
[----:B01234-:R-:W-:-:S07]  /*12b0*/  IMAD.U32 R5, RZ, RZ, UR5 ;  /* 0x00000005ff057e24 */ /* 0x01ffce000f8e00ff */
[----:B------:R-:W-:-:S07]  /*12c0*/  LEPC R20, `(.L_x_33) ;  /* 0x000000001014794e */ /* 0x000fce0000000000 */
[----:B------:R-:W-:Y:S05]  /*12d0*/  CALL.ABS.NOINC R8 ;  /* 0x0000000008007343 */ /* 0x000fea0003c00000 */
.L_x_33:
        /* <DEDUP_REMOVED lines=8> */
[----:B------:R-:W-:Y:S01]  /*1360*/  IMAD.MOV.U32 R12, RZ, RZ, R11 ;  /* 0x000000ffff0c7224 */ /* 0x000fe200078e000b */
[----:B------:R-:W-:-:S02]  /*1370*/  MOV R7, R24 ;  /* 0x0000001800077202 */ /* 0x000fc40000000f00 */
[----:B------:R4:W-:Y:S01]  /*1380*/  STL.64 [R1], R10 ;  /* 0x0000000a01007387 */ /* 0x0009e20000100a00 */
[----:B-1----:R-:W-:Y:S01]  /*1390*/  MOV R4, UR4 ;  /* 0x0000000400047c02 */ /* 0x002fe20008000f00 */
[----:B------:R-:W-:Y:S01]  /*13a0*/  IMAD.U32 R5, RZ, RZ, UR5 ;  /* 0x00000005ff057e24 */ /* 0x000fe2000f8e00ff */
[----:B--2---:R-:W1:Y:S01]  /*13b0*/  F2F.F64.F32 R8, R0 ;  /* 0x0000000000087310 */ /* 0x004e620000201800 */
[----:B---3--:R4:W-:Y:S04]  /*13c0*/  STL.64 [R1+0x18], R12 ;  /* 0x0000180c01007387 */ /* 0x0089e80000100a00 */
[----:B01----:R4:W-:Y:S02]  /*13d0*/  STL.64 [R1+0x10], R8 ;  /* 0x0000100801007387 */ /* 0x0039e40000100a00 */
[----:B------:R-:W-:-:S07]  /*13e0*/  LEPC R20, `(.L_x_34) ;  /* 0x000000001014794e */ /* 0x000fce0000000000 */
[----:B----4-:R-:W-:Y:S05]  /*13f0*/  CALL.ABS.NOINC R2 ;  /* 0x0000000002007343 */ /* 0x010fea0003c00000 */
.L_x_34:
[----:B------:R-:W2:Y:S04]  /*1400*/  LDG.E R16, desc[UR36][R16.64+0x380] ;  /* 0x0003802410107981 */ /* 0x000ea8000c1e1900 */
[----:B------:R-:W3:Y:S04]  /*1410*/  LDG.E R18, desc[UR36][R18.64+0x380] ;  /* 0x0003802412127981 */ /* 0x000ee8000c1e1900 */
[----:B------:R-:W0:Y:S01]  /*1420*/  LDS R0, [R26] ;  /* 0x000000001a007984 */ /* 0x000e220000000800 */
[----:B--2---:R-:W-:-:S05]  /*1430*/  I2FP.F32.S32 R3, R16 ;  /* 0x0000001000037245 */ /* 0x004fca0000201400 */
[----:B---3--:R-:W-:-:S04]  /*1440*/  FADD R3, R18, -R3 ;  /* 0x8000000312037221 */ /* 0x008fc80000000000 */
[----:B0-----:R-:W-:-:S05]  /*1450*/  FFMA R3, R3, R3, R0 ;  /* 0x0000000303037223 */ /* 0x001fca0000000000 */
[----:B------:R0:W-:Y:S02]  /*1460*/  STS [R26], R3 ;  /* 0x000000031a007388 */ /* 0x0001e40000000800 */
.L_x_32:
[----:B------:R-:W-:Y:S05]  /*1470*/  WARPSYNC.ALL ;  /* 0x0000000000007948 */ /* 0x000fea0003800000 */
[----:B------:R-:W-:Y:S01]  /*1480*/  BAR.SYNC.DEFER_BLOCKING 0x0 ;  /* 0x0000000000007b1d */ /* 0x000fe20000010000 */
[C---:B------:R-:W-:Y:S02]  /*1490*/  ISETP.GT.U32.AND P0, PT, R23.reuse, 0x1e, PT ;  /* 0x0000001e1700780c */ /* 0x040fe40003f04070 */
[----:B------:R-:W-:-:S03]  /*14a0*/  ISETP.GT.U32.AND P1, PT, R23, 0x1d, PT ;  /* 0x0000001d1700780c */ /* 0x000fc60003f24070 */
[----:B0-----:R-:W-:Y:S08]  /*14b0*/  LDS R3, [R26] ;  /* 0x000000001a037984 */ /* 0x001ff00000000800 */
[----:B------:R-:W0:Y:S02]  /*14c0*/  @!P0 LDS R0, [R26+0x4] ;  /* 0x000004001a008984 */ /* 0x000e240000000800 */
[----:B0-----:R-:W-:Y:S01]  /*14d0*/  @!P0 FADD R3, R3, R0 ;  /* 0x0000000003038221 */ /* 0x001fe20000000000 */
[----:B------:R-:W-:Y:S01]  /*14e0*/  BAR.SYNC.DEFER_BLOCKING 0x0 ;  /* 0x0000000000007b1d */ /* 0x000fe20000010000 */
[----:B------:R-:W-:-:S05]  /*14f0*/  ISETP.GT.U32.AND P0, PT, R23, 0x1b, PT ;  /* 0x0000001b1700780c */ /* 0x000fca0003f04070 */
[----:B------:R-:W-:Y:S02]  /*1500*/  STS [R26], R3 ;  /* 0x000000031a007388 */ /* 0x000fe40000000800 */
[----:B------:R-:W-:Y:S06]  /*1510*/  BAR.SYNC.DEFER_BLOCKING 0x0 ;  /* 0x0000000000007b1d */ /* 0x000fec0000010000 */
[----:B-1234-:R-:W-:Y:S04]  /*1520*/  LDS R5, [R26] ;  /* 0x000000001a057984 */ /* 0x01efe80000000800 */
[----:B------:R-:W0:Y:S02]  /*1530*/  @!P1 LDS R0, [R26+0x8] ;  /* 0x000008001a009984 */ /* 0x000e240000000800 */
[----:B0-----:R-:W-:Y:S01]  /*1540*/  @!P1 FADD R5, R5, R0 ;  /* 0x0000000005059221 */ /* 0x001fe20000000000 */
[----:B------:R-:W-:Y:S01]  /*1550*/  BAR.SYNC.DEFER_BLOCKING 0x0 ;  /* 0x0000000000007b1d */ /* 0x000fe20000010000 */
[----:B------:R-:W-:-:S05]  /*1560*/  ISETP.GT.U32.AND P1, PT, R23, 0x17, PT ;  /* 0x000000171700780c */ /* 0x000fca0003f24070 */
[----:B------:R-:W-:Y:S02]  /*1570*/  STS [R26], R5 ;  /* 0x000000051a007388 */ /* 0x000fe40000000800 */
[----:B------:R-:W-:Y:S06]  /*1580*/  BAR.SYNC.DEFER_BLOCKING 0x0 ;  /* 0x0000000000007b1d */ /* 0x000fec0000010000 */
[----:B------:R-:W-:Y:S04]  /*1590*/  LDS R7, [R26] ;  /* 0x000000001a077984 */ /* 0x000fe80000000800 */
        /* <DEDUP_REMOVED lines=10> */
[----:B------:R-:W-:-:S05]  /*1640*/  ISETP.NE.AND P1, PT, R23, RZ, PT ;  /* 0x000000ff1700720c */ /* 0x000fca0003f25270 */
[----:B------:R-:W-:Y:S02]  /*1650*/  STS [R26], R3 ;  /* 0x000000031a007388 */ /* 0x000fe40000000800 */
[----:B------:R-:W-:Y:S06]  /*1660*/  BAR.SYNC.DEFER_BLOCKING 0x0 ;  /* 0x0000000000007b1d */ /* 0x000fec0000010000 */
[----:B------:R-:W-:Y:S04]  /*1670*/  LDS R5, [R26] ;  /* 0x000000001a057984 */ /* 0x000fe80000000800 */
[----:B------:R-:W0:Y:S02]  /*1680*/  @!P0 LDS R0, [R26+0x40] ;  /* 0x000040001a008984 */ /* 0x000e240000000800 */
[----:B0-----:R-:W-:Y:S01]  /*1690*/  @!P0 FADD R5, R5, R0 ;  /* 0x0000000005058221 */ /* 0x001fe20000000000 */
[----:B------:R-:W-:Y:S06]  /*16a0*/  BAR.SYNC.DEFER_BLOCKING 0x0 ;  /* 0x0000000000007b1d */ /* 0x000fec0000010000 */
[----:B------:R0:W-:Y:S02]  /*16b0*/  STS [R26], R5 ;  /* 0x000000051a007388 */ /* 0x0001e40000000800 */
[----:B------:R-:W-:Y:S06]  /*16c0*/  BAR.SYNC.DEFER_BLOCKING 0x0 ;  /* 0x0000000000007b1d */ /* 0x000fec0000010000 */
[----:B------:R-:W-:Y:S05]  /*16d0*/  @P1 EXIT ;  /* 0x000000000000194d */ /* 0x000fea0003800000 */
[----:B------:R-:W1:Y:S01]  /*16e0*/  S2UR UR5, SR_CgaCtaId ;  /* 0x00000000000579c3 */ /* 0x000e620000008800 */
[----:B------:R-:W-:Y:S01]  /*16f0*/  UMOV UR4, 0x400 ;  /* 0x0000040000047882 */ /* 0x000fe20000000000 */
[----:B------:R-:W-:Y:S01]  /*1700*/  MOV R10, 0x18 ;  /* 0x00000018000a7802 */ /* 0x000fe20000000f00 */
[----:B------:R-:W-:Y:S01]  /*1710*/  STL [R1], R22 ;  /* 0x0000001601007387 */ /* 0x000fe20000100800 */
[----:B------:R-:W-:Y:S01]  /*1720*/  MOV R6, R25 ;  /* 0x0000001900067202 */ /* 0x000fe20000000f00 */
[----:B------:R-:W-:-:S03]  /*1730*/  IMAD.MOV.U32 R7, RZ, RZ, R24 ;  /* 0x000000ffff077224 */ /* 0x000fc600078e0018 */
[----:B------:R-:W2:Y:S08]  /*1740*/  LDC.64 R2, c[0x0][0x3a0] ;  /* 0x0000e800ff027b82 */ /* 0x000eb00000000a00 */
[----:B------:R-:W3:Y:S01]  /*1750*/  LDC.64 R10, c[0x4][R10] ;  /* 0x010000000a0a7b82 */ /* 0x000ee20000000a00 */
[----:B-1----:R-:W-:Y:S01]  /*1760*/  ULEA UR4, UR5, UR4, 0x18 ;  /* 0x0000000405047291 */ /* 0x002fe2000f8ec0ff */
[----:B--2---:R-:W-:-:S08]  /*1770*/  IMAD.WIDE.U32 R2, R22, 0x4, R2 ;  /* 0x0000000416027825 */ /* 0x004fd000078e0002 */
[----:B------:R-:W1:Y:S02]  /*1780*/  LDS R0, [UR4] ;  /* 0x00000004ff007984 */ /* 0x000e640008000800 */
[----:B------:R-:W2:Y:S02]  /*1790*/  LDCU.64 UR4, c[0x4][0x10] ;  /* 0x01000200ff0477ac */ /* 0x000ea40008000a00 */
[----:B--2---:R-:W-:Y:S02]  /*17a0*/  IMAD.U32 R4, RZ, RZ, UR4 ;  /* 0x00000004ff047e24 */ /* 0x004fe4000f8e00ff */
[----:B0-----:R-:W-:Y:S01]  /*17b0*/  IMAD.U32 R5, RZ, RZ, UR5 ;  /* 0x00000005ff057e24 */ /* 0x001fe2000f8e00ff */
[----:B-1----:R-:W0:Y:S01]  /*17c0*/  F2F.F64.F32 R8, R0 ;  /* 0x0000000000087310 */ /* 0x002e220000201800 */
[----:B------:R1:W-:Y:S04]  /*17d0*/  STG.E desc[UR36][R2.64], R0 ;  /* 0x0000000002007986 */ /* 0x0003e8000c101924 */
[----:B0--3--:R1:W-:Y:S02]  /*17e0*/  STL.64 [R1+0x8], R8 ;  /* 0x0000080801007387 */ /* 0x0093e40000100a00 */
[----:B------:R-:W-:-:S07]  /*17f0*/  LEPC R20, `(.L_x_35) ;  /* 0x000000001014794e */ /* 0x000fce0000000000 */
[----:B-1----:R-:W-:Y:S05]  /*1800*/  CALL.ABS.NOINC R10 ;  /* 0x000000000a007343 */ /* 0x002fea0003c00000 */
.L_x_35:
[----:B------:R-:W-:Y:S05]  /*1810*/  EXIT ;  /* 0x000000000000794d */ /* 0x000fea0003800000 */
.L_x_36:
        /* <DEDUP_REMOVED lines=14> */
.L_x_38:


//--------------------- .nv.global.init           --------------------------
	.section	.nv.global.init,"aw",@progbits
.nv.global.init:
	.type		$str,@object
	.size		$str,($str$2 - $str)
$str:
        /*0000*/ 	.byte	0x72, 0x65, 0x64, 0x75, 0x63, 0x69, 0x6e, 0x67, 0x0a, 0x00
	.type		$str$2,@object
	.size		$str$2,($str$1 - $str$2)
$str$2:
        /*000a*/ 	.byte	0x64, 0x69, 0x73, 0x74, 0x61, 0x6e, 0x63, 0x65, 0x20, 0x6f, 0x66, 0x20, 0x6e, 0x65, 0x75, 0x72
        /*001a*/ 	.byte	0x6f, 0x6e, 0x25, 0x64, 0x20, 0x69, 0x73, 0x20, 0x25, 0x66, 0x0a, 0x00
	.type		$str$1,@object
	.size		$str$1,(.L_1 - $str$1)
$str$1:
        /*0026*/ 	.byte	0x6e, 0x65, 0x75, 0x72, 0x6f, 0x6e, 0x25, 0x64, 0x3a, 0x20, 0x61, 0x74, 0x20, 0x69, 0x6e, 0x64
        /*0036*/ 	.byte	0x65, 0x78, 0x25, 0x64, 0x2c, 0x20, 0x74, 0x68, 0x69, 0x73, 0x5f, 0x6e, 0x65, 0x75, 0x72, 0x6f
        /*0046*/ 	.byte	0x6e, 0x5b, 0x25, 0x64, 0x5d, 0x3d, 0x25, 0x66, 0x2c, 0x20, 0x74, 0x68, 0x69, 0x73, 0x5f, 0x74
        /*0056*/ 	.byte	0x65, 0x78, 0x74, 0x5b, 0x25, 0x64, 0x5d, 0x3d, 0x25, 0x64, 0x0a, 0x00
.L_1:


//--------------------- .nv.shared.reserved.0     --------------------------
	.section	.nv.shared.reserved.0,"aw",@nobits
	.weak		__nv_reservedSMEM_offset_0_alias
	.size		__nv_reservedSMEM_offset_0_alias, 0, 64
	.other		__nv_reservedSMEM_offset_0_alias,@"STO_CUDA_RESERVED_SHARED STV_DEFAULT"
__nv_reservedSMEM_offset_0_alias:
	.zero		0
	.zero		64


//--------------------- .nv.shared.distance       --------------------------
	.section	.nv.shared.distance,"aw",@nobits
	.sectionflags	@""
	.align	4
.nv.shared.distance:
	.zero		1152


//--------------------- .nv.constant0.init        --------------------------
	.section	.nv.constant0.init,"a",@progbits
	.sectionflags	@""
	.align	4
.nv.constant0.init:
	.zero		936


//--------------------- .nv.constant0.distance    --------------------------
	.section	.nv.constant0.distance,"a",@progbits
	.sectionflags	@""
	.align	4
.nv.constant0.distance:
	.zero		936


//--------------------- SYMBOLS --------------------------

	.type		.nv.reservedSmem.offset0,@object
	.size		.nv.reservedSmem.offset0,0x4
	.type		.nv.reservedSmem.cap,@object
	.size		.nv.reservedSmem.cap,0x4
	.type		vprintf,@function
